	.target	sm_90a

	.elftype	@"ET_EXEC"


//--------------------- .note.nv.tkinfo           --------------------------
	.section	.note.nv.tkinfo,"",@"SHT_NOTE"
	.sectionflags	@"SHF_NOTE_NV_TKINFO"
	.tkinfo
        /*0018*/ 	.word	0x00000002
        /*0030*/ 	.string	""
        /*0030*/ 	.string	"ptxas"
        /*0030*/ 	.string	"Cuda compilation tools, release 13.0, V13.0.88"
        /*0030*/ 	.string	"Build cuda_13.0.r13.0/compiler.36424714_0"
        /*0030*/ 	.string	"-arch sm_90a -m 64 "



//--------------------- .note.nv.cuinfo           --------------------------
	.section	.note.nv.cuinfo,"",@"SHT_NOTE"
	.sectionflags	@"SHF_NOTE_NV_CUINFO"
        /*0018*/ 	.short	0x0002
        /*001a*/ 	.short	0x005a
        /*001c*/ 	.short	0x0082
	.zero		2


//--------------------- .nv.info                  --------------------------
	.section	.nv.info,"",@"SHT_CUDA_INFO"
	.align	4


	//----- nvinfo : EIATTR_REGCOUNT
	.align		4
        /*0000*/ 	.byte	0x04, 0x2f
        /*0002*/ 	.short	(.L_15 - .L_14)
	.align		4
.L_14:
        /*0004*/ 	.word	index@(_ZN7cutlass13device_kernelINS_4gemm6kernel13GemmUniversalIN4cute5tupleIJiiiiEEENS1_10collective13CollectiveMmaINS1_34MainloopSm90TmaGmmaWarpSpecializedILi5ENS5_IJNS4_1CILi1EEESB_SB_EEENS1_35KernelTmaWarpSpecializedCooperativeEEENS5_IJNSA_ILi256EEENSA_ILi64EEENSA_ILi128EEEEEENS_10bfloat16_tENS5_IJlSB_lEEESJ_SK_NS4_8TiledMMAINS4_8MMA_AtomIJNS4_4SM904GMMA27MMA_64x64x16_F32BF16BF16_SSILNSO_5MajorE0ELSQ_0ELNSO_7ScaleInE1ELSR_1EEEEEENS4_6LayoutINS5_IJNSA_ILi2EEESB_SB_EEENS5_IJSB_NSA_ILi0EEESX_EEEEENS5_IJNS4_10UnderscoreES10_S10_EEEEENS4_13SM90_TMA_LOADENS4_14ComposedLayoutINS4_7SwizzleILi3ELi4ELi3EEENS4_18smem_ptr_flag_bitsILi16EEENSU_INS5_IJNSA_ILi8EEESG_EEENS5_IJSG_SB_EEEEEEEvNS4_8identityES13_S1D_vS1E_EENS_8epilogue10collective6detail29Sm90TmaWarpSpecializedAdapterINS1H_15DefaultEpilogueISJ_SK_SK_NS1G_6thread17LinearCombinationISJ_Li1EffLNS1L_9ScaleType4KindE0ELNS_15FloatRoundStyleE2ESJ_EENS1_15EpilogueDefaultEEEEEvvEEEEvNT_6ParamsE)
        /*0008*/ 	.word	0x000000a8


	//----- nvinfo : EIATTR_FRAME_SIZE
	.align		4
.L_15:
        /*000c*/ 	.byte	0x04, 0x11
        /*000e*/ 	.short	(.L_17 - .L_16)
	.align		4
.L_16:
        /*0010*/ 	.word	index@(_ZN7cutlass13device_kernelINS_4gemm6kernel13GemmUniversalIN4cute5tupleIJiiiiEEENS1_10collective13CollectiveMmaINS1_34MainloopSm90TmaGmmaWarpSpecializedILi5ENS5_IJNS4_1CILi1EEESB_SB_EEENS1_35KernelTmaWarpSpecializedCooperativeEEENS5_IJNSA_ILi256EEENSA_ILi64EEENSA_ILi128EEEEEENS_10bfloat16_tENS5_IJlSB_lEEESJ_SK_NS4_8TiledMMAINS4_8MMA_AtomIJNS4_4SM904GMMA27MMA_64x64x16_F32BF16BF16_SSILNSO_5MajorE0ELSQ_0ELNSO_7ScaleInE1ELSR_1EEEEEENS4_6LayoutINS5_IJNSA_ILi2EEESB_SB_EEENS5_IJSB_NSA_ILi0EEESX_EEEEENS5_IJNS4_10UnderscoreES10_S10_EEEEENS4_13SM90_TMA_LOADENS4_14ComposedLayoutINS4_7SwizzleILi3ELi4ELi3EEENS4_18smem_ptr_flag_bitsILi16EEENSU_INS5_IJNSA_ILi8EEESG_EEENS5_IJSG_SB_EEEEEEEvNS4_8identityES13_S1D_vS1E_EENS_8epilogue10collective6detail29Sm90TmaWarpSpecializedAdapterINS1H_15DefaultEpilogueISJ_SK_SK_NS1G_6thread17LinearCombinationISJ_Li1EffLNS1L_9ScaleType4KindE0ELNS_15FloatRoundStyleE2ESJ_EENS1_15EpilogueDefaultEEEEEvvEEEEvNT_6ParamsE)
        /*0014*/ 	.word	0x00000000


	//----- nvinfo : EIATTR_MIN_STACK_SIZE
	.align		4
.L_17:
        /*0018*/ 	.byte	0x04, 0x12
        /*001a*/ 	.short	(.L_19 - .L_18)
	.align		4
.L_18:
        /*001c*/ 	.word	index@(_ZN7cutlass13device_kernelINS_4gemm6kernel13GemmUniversalIN4cute5tupleIJiiiiEEENS1_10collective13CollectiveMmaINS1_34MainloopSm90TmaGmmaWarpSpecializedILi5ENS5_IJNS4_1CILi1EEESB_SB_EEENS1_35KernelTmaWarpSpecializedCooperativeEEENS5_IJNSA_ILi256EEENSA_ILi64EEENSA_ILi128EEEEEENS_10bfloat16_tENS5_IJlSB_lEEESJ_SK_NS4_8TiledMMAINS4_8MMA_AtomIJNS4_4SM904GMMA27MMA_64x64x16_F32BF16BF16_SSILNSO_5MajorE0ELSQ_0ELNSO_7ScaleInE1ELSR_1EEEEEENS4_6LayoutINS5_IJNSA_ILi2EEESB_SB_EEENS5_IJSB_NSA_ILi0EEESX_EEEEENS5_IJNS4_10UnderscoreES10_S10_EEEEENS4_13SM90_TMA_LOADENS4_14ComposedLayoutINS4_7SwizzleILi3ELi4ELi3EEENS4_18smem_ptr_flag_bitsILi16EEENSU_INS5_IJNSA_ILi8EEESG_EEENS5_IJSG_SB_EEEEEEEvNS4_8identityES13_S1D_vS1E_EENS_8epilogue10collective6detail29Sm90TmaWarpSpecializedAdapterINS1H_15DefaultEpilogueISJ_SK_SK_NS1G_6thread17LinearCombinationISJ_Li1EffLNS1L_9ScaleType4KindE0ELNS_15FloatRoundStyleE2ESJ_EENS1_15EpilogueDefaultEEEEEvvEEEEvNT_6ParamsE)
        /*0020*/ 	.word	0x00000000
.L_19:


//--------------------- .nv.compat                --------------------------
	.section	.nv.compat,"",@"SHT_CUDA_COMPAT_INFO"
	.align	4
        /*0000*/ 	.byte	0x02, 0x09, 0x01, 0x00, 0x02, 0x02, 0x04, 0x00, 0x02, 0x05, 0x05, 0x00, 0x03, 0x07, 0x01, 0x01
        /*0010*/ 	.byte	0x02, 0x03, 0x01, 0x00, 0x02, 0x06, 0x01, 0x00, 0x04, 0x0b, 0x08, 0x00, 0x00, 0x00, 0x00, 0x00
        /*0020*/ 	.byte	0x00, 0x00, 0x00, 0x00


//--------------------- .nv.info._ZN7cutlass13device_kernelINS_4gemm6kernel13GemmUniversalIN4cute5tupleIJiiiiEEENS1_10collective13CollectiveMmaINS1_34MainloopSm90TmaGmmaWarpSpecializedILi5ENS5_IJNS4_1CILi1EEESB_SB_EEENS1_35KernelTmaWarpSpecializedCooperativeEEENS5_IJNSA_ILi256EEENSA_ILi64EEENSA_ILi128EEEEEENS_10bfloat16_tENS5_IJlSB_lEEESJ_SK_NS4_8TiledMMAINS4_8MMA_AtomIJNS4_4SM904GMMA27MMA_64x64x16_F32BF16BF16_SSILNSO_5MajorE0ELSQ_0ELNSO_7ScaleInE1ELSR_1EEEEEENS4_6LayoutINS5_IJNSA_ILi2EEESB_SB_EEENS5_IJSB_NSA_ILi0EEESX_EEEEENS5_IJNS4_10UnderscoreES10_S10_EEEEENS4_13SM90_TMA_LOADENS4_14ComposedLayoutINS4_7SwizzleILi3ELi4ELi3EEENS4_18smem_ptr_flag_bitsILi16EEENSU_INS5_IJNSA_ILi8EEESG_EEENS5_IJSG_SB_EEEEEEEvNS4_8identityES13_S1D_vS1E_EENS_8epilogue10collective6detail29Sm90TmaWarpSpecializedAdapterINS1H_15DefaultEpilogueISJ_SK_SK_NS1G_6thread17LinearCombinationISJ_Li1EffLNS1L_9ScaleType4KindE0ELNS_15FloatRoundStyleE2ESJ_EENS1_15EpilogueDefaultEEEEEvvEEEEvNT_6ParamsE --------------------------
	.section	.nv.info._ZN7cutlass13device_kernelINS_4gemm6kernel13GemmUniversalIN4cute5tupleIJiiiiEEENS1_10collective13CollectiveMmaINS1_34MainloopSm90TmaGmmaWarpSpecializedILi5ENS5_IJNS4_1CILi1EEESB_SB_EEENS1_35KernelTmaWarpSpecializedCooperativeEEENS5_IJNSA_ILi256EEENSA_ILi64EEENSA_ILi128EEEEEENS_10bfloat16_tENS5_IJlSB_lEEESJ_SK_NS4_8TiledMMAINS4_8MMA_AtomIJNS4_4SM904GMMA27MMA_64x64x16_F32BF16BF16_SSILNSO_5MajorE0ELSQ_0ELNSO_7ScaleInE1ELSR_1EEEEEENS4_6LayoutINS5_IJNSA_ILi2EEESB_SB_EEENS5_IJSB_NSA_ILi0EEESX_EEEEENS5_IJNS4_10UnderscoreES10_S10_EEEEENS4_13SM90_TMA_LOADENS4_14ComposedLayoutINS4_7SwizzleILi3ELi4ELi3EEENS4_18smem_ptr_flag_bitsILi16EEENSU_INS5_IJNSA_ILi8EEESG_EEENS5_IJSG_SB_EEEEEEEvNS4_8identityES13_S1D_vS1E_EENS_8epilogue10collective6detail29Sm90TmaWarpSpecializedAdapterINS1H_15DefaultEpilogueISJ_SK_SK_NS1G_6thread17LinearCombinationISJ_Li1EffLNS1L_9ScaleType4KindE0ELNS_15FloatRoundStyleE2ESJ_EENS1_15EpilogueDefaultEEEEEvvEEEEvNT_6ParamsE,"",@"SHT_CUDA_INFO"
	.sectionflags	@""
	.align	4


	//----- nvinfo : EIATTR_CUDA_API_VERSION
	.align		4
        /*0000*/ 	.byte	0x04, 0x37
        /*0002*/ 	.short	(.L_21 - .L_20)
.L_20:
        /*0004*/ 	.word	0x00000082


	//----- nvinfo : EIATTR_KPARAM_INFO
	.align		4
.L_21:
        /*0008*/ 	.byte	0x04, 0x17
        /*000a*/ 	.short	(.L_23 - .L_22)
.L_22:
        /*000c*/ 	.word	0x00000000
        /*0010*/ 	.short	0x0000
        /*0012*/ 	.short	0x0070
        /*0014*/ 	.byte	0x00, 0xf0, 0x01, 0x10


	//----- nvinfo : EIATTR_SPARSE_MMA_MASK
	.align		4
.L_23:
        /*0018*/ 	.byte	0x03, 0x50
        /*001a*/ 	.short	0x0000


	//----- nvinfo : EIATTR_MAXREG_COUNT
	.align		4
        /*001c*/ 	.byte	0x03, 0x1b
        /*001e*/ 	.short	0x00a8


	//----- nvinfo : EIATTR_NUM_BARRIERS
	.align		4
        /*0020*/ 	.byte	0x02, 0x4c
        /*0022*/ 	.byte	0x01
	.zero		1


	//----- nvinfo : EIATTR_EXTERNS
	.align		4
        /*0024*/ 	.byte	0x04, 0x0f
        /*0026*/ 	.short	(.L_25 - .L_24)


	//   ....[0]....
	.align		4
.L_24:
        /*0028*/ 	.word	index@(__assertfail)


	//----- nvinfo : EIATTR_MERCURY_ISA_VERSION
	.align		4
.L_25:
        /*002c*/ 	.byte	0x03, 0x5f
        /*002e*/ 	.short	0x0101


	//----- nvinfo : EIATTR_INT_WARP_WIDE_INSTR_OFFSETS
	.align		4
        /*0030*/ 	.byte	0x04, 0x31
        /*0032*/ 	.short	(.L_27 - .L_26)


	//   ....[0]....
.L_26:
        /*0034*/ 	.word	0x000003a0


	//   ....[1]....
        /*0038*/ 	.word	0x000003b0


	//   ....[2]....
        /*003c*/ 	.word	0x000004f0


	//----- nvinfo : EIATTR_COOP_GROUP_MASK_REGIDS
	.align		4
.L_27:
        /*0040*/ 	.byte	0x04, 0x29
        /*0042*/ 	.short	(.L_29 - .L_28)


	//   ....[0]....
.L_28:
        /*0044*/ 	.word	0xffffffff


	//   ....[1]....
        /*0048*/ 	.word	0xffffffff


	//   ....[2]....
        /*004c*/ 	.word	0xffffffff


	//   ....[3]....
        /*0050*/ 	.word	0xffffffff


	//   ....[4]....
        /*0054*/ 	.word	0xffffffff


	//----- nvinfo : EIATTR_COOP_GROUP_INSTR_OFFSETS
	.align		4
.L_29:
        /*0058*/ 	.byte	0x04, 0x28
        /*005a*/ 	.short	(.L_31 - .L_30)


	//   ....[0]....
.L_30:
        /*005c*/ 	.word	0x00000060


	//   ....[1]....
        /*0060*/ 	.word	0x00000070


	//   ....[2]....
        /*0064*/ 	.word	0x00000130


	//   ....[3]....
        /*0068*/ 	.word	0x000002e0


	//   ....[4]....
        /*006c*/ 	.word	0x00001220


	//----- nvinfo : EIATTR_REG_RECONFIG
	.align		4
.L_31:
        /*0070*/ 	.byte	0x01, 0x54
	.zero		2


	//----- nvinfo : EIATTR_SYSCALL_OFFSETS
	.align		4
        /*0074*/ 	.byte	0x04, 0x46
        /*0076*/ 	.short	(.L_33 - .L_32)


	//   ....[0]....
.L_32:
        /*0078*/ 	.word	0x00001410


	//----- nvinfo : EIATTR_MBARRIER_INSTR_OFFSETS
	.align		4
.L_33:
        /*007c*/ 	.byte	0x04, 0x39
        /*007e*/ 	.short	(.L_35 - .L_34)


	//   ....[0]....
.L_34:
        /*0080*/ 	.word	0x00000230
        /*0084*/ 	.word	0x000000ff
        /*0088*/ 	.word	0x00000000
        /*008c*/ 	.short	0x0100
        /*008e*/ 	.byte	0x08
	.zero		1


	//   ....[1]....
        /*0090*/ 	.word	0x00000240
        /*0094*/ 	.word	0x000000ff
        /*0098*/ 	.word	0x00000028
        /*009c*/ 	.short	0x0100
        /*009e*/ 	.byte	0x08
	.zero		1


	//   ....[2]....
        /*00a0*/ 	.word	0x00000250
        /*00a4*/ 	.word	0x000000ff
        /*00a8*/ 	.word	0x00000008
        /*00ac*/ 	.short	0x0100
        /*00ae*/ 	.byte	0x08
	.zero		1


	//   ....[3]....
        /*00b0*/ 	.word	0x00000260
        /*00b4*/ 	.word	0x000000ff
        /*00b8*/ 	.word	0x00000030
        /*00bc*/ 	.short	0x0100
        /*00be*/ 	.byte	0x08
	.zero		1


	//   ....[4]....
        /*00c0*/ 	.word	0x00000270
        /*00c4*/ 	.word	0x000000ff
        /*00c8*/ 	.word	0x00000010
        /*00cc*/ 	.short	0x0100
        /*00ce*/ 	.byte	0x08
	.zero		1


	//   ....[5]....
        /*00d0*/ 	.word	0x00000280
        /*00d4*/ 	.word	0x000000ff
        /*00d8*/ 	.word	0x00000038
        /*00dc*/ 	.short	0x0100
        /*00de*/ 	.byte	0x08
	.zero		1


	//   ....[6]....
        /*00e0*/ 	.word	0x00000290
        /*00e4*/ 	.word	0x000000ff
        /*00e8*/ 	.word	0x00000018
        /*00ec*/ 	.short	0x0100
        /*00ee*/ 	.byte	0x08
	.zero		1


	//   ....[7]....
        /*00f0*/ 	.word	0x000002a0
        /*00f4*/ 	.word	0x000000ff
        /*00f8*/ 	.word	0x00000040
        /*00fc*/ 	.short	0x0100
        /*00fe*/ 	.byte	0x08
	.zero		1


	//   ....[8]....
        /*0100*/ 	.word	0x000002b0
        /*0104*/ 	.word	0x000000ff
        /*0108*/ 	.word	0x00000020
        /*010c*/ 	.short	0x0100
        /*010e*/ 	.byte	0x08
	.zero		1


	//   ....[9]....
        /*0110*/ 	.word	0x000002c0
        /*0114*/ 	.word	0x000000ff
        /*0118*/ 	.word	0x00000048
        /*011c*/ 	.short	0x0100
        /*011e*/ 	.byte	0x08
	.zero		1


	//   ....[10]....
        /*0120*/ 	.word	0x00000570
        /*0124*/ 	.word	0x000000ff
        /*0128*/ 	.word	0x00000060
        /*012c*/ 	.short	0x0100
        /*012e*/ 	.byte	0x08
	.zero		1


	//   ....[11]....
        /*0130*/ 	.word	0x000005f0
        /*0134*/ 	.word	0x000000ff
        /*0138*/ 	.word	0x00000068
        /*013c*/ 	.short	0x0100
        /*013e*/ 	.byte	0x08
	.zero		1


	//   ....[12]....
        /*0140*/ 	.word	0x00001490
        /*0144*/ 	.word	0x00000003
        /*0148*/ 	.word	0x00000000
        /*014c*/ 	.short	0x010a
        /*014e*/ 	.byte	0x3f
	.zero		1


	//   ....[13]....
        /*0150*/ 	.word	0x000014f0
        /*0154*/ 	.word	0x00000003
        /*0158*/ 	.word	0x00000000
        /*015c*/ 	.short	0x010a
        /*015e*/ 	.byte	0x3f
	.zero		1


	//   ....[14]....
        /*0160*/ 	.word	0x00001d20
        /*0164*/ 	.word	0x000000ff
        /*0168*/ 	.word	0x00000000
        /*016c*/ 	.short	0x010a
        /*016e*/ 	.byte	0x04
	.zero		1


	//   ....[15]....
        /*0170*/ 	.word	0x00001d60
        /*0174*/ 	.word	0x000000ff
        /*0178*/ 	.word	0x00000000
        /*017c*/ 	.short	0x010a
        /*017e*/ 	.byte	0x04
	.zero		1


	//   ....[16]....
        /*0180*/ 	.word	0x00002480
        /*0184*/ 	.word	0x000000ff
        /*0188*/ 	.word	0x00000000
        /*018c*/ 	.short	0x0101
        /*018e*/ 	.byte	0x0a
	.zero		1


	//   ....[17]....
        /*0190*/ 	.word	0x00002660
        /*0194*/ 	.word	0x000000ff
        /*0198*/ 	.word	0x00000000
        /*019c*/ 	.short	0x0101
        /*019e*/ 	.byte	0x06
	.zero		1


	//   ....[18]....
        /*01a0*/ 	.word	0x000083b0
        /*01a4*/ 	.word	0x0000000e
        /*01a8*/ 	.word	0x00000028
        /*01ac*/ 	.short	0x010a
        /*01ae*/ 	.byte	0x3f
	.zero		1


	//   ....[19]....
        /*01b0*/ 	.word	0x00008800
        /*01b4*/ 	.word	0x00000006
        /*01b8*/ 	.word	0x00000068
        /*01bc*/ 	.short	0x0101
        /*01be*/ 	.byte	0x3f
	.zero		1


	//   ....[20]....
        /*01c0*/ 	.word	0x00008f20
        /*01c4*/ 	.word	0x00000007
        /*01c8*/ 	.word	0x00000000
        /*01cc*/ 	.short	0x010a
        /*01ce*/ 	.byte	0x3f
	.zero		1


	//   ....[21]....
        /*01d0*/ 	.word	0x00008fa0
        /*01d4*/ 	.word	0x00000009
        /*01d8*/ 	.word	0x00000000
        /*01dc*/ 	.short	0x010a
        /*01de*/ 	.byte	0x3f
	.zero		1


	//   ....[22]....
        /*01e0*/ 	.word	0x00009030
        /*01e4*/ 	.word	0x00000006
        /*01e8*/ 	.word	0x00000000
        /*01ec*/ 	.short	0x010a
        /*01ee*/ 	.byte	0x3f
	.zero		1


	//   ....[23]....
        /*01f0*/ 	.word	0x000090c0
        /*01f4*/ 	.word	0x00000009
        /*01f8*/ 	.word	0x00000000
        /*01fc*/ 	.short	0x010a
        /*01fe*/ 	.byte	0x3f
	.zero		1


	//   ....[24]....
        /*0200*/ 	.word	0x00009150
        /*0204*/ 	.word	0x00000003
        /*0208*/ 	.word	0x00000000
        /*020c*/ 	.short	0x010a
        /*020e*/ 	.byte	0x3f
	.zero		1


	//   ....[25]....
        /*0210*/ 	.word	0x000091b0
        /*0214*/ 	.word	0x00000003
        /*0218*/ 	.word	0x00000000
        /*021c*/ 	.short	0x010a
        /*021e*/ 	.byte	0x3f
	.zero		1


	//   ....[26]....
        /*0220*/ 	.word	0x00009210
        /*0224*/ 	.word	0x00000004
        /*0228*/ 	.word	0x00000000
        /*022c*/ 	.short	0x010a
        /*022e*/ 	.byte	0x3f
	.zero		1


	//   ....[27]....
        /*0230*/ 	.word	0x000092e0
        /*0234*/ 	.word	0x0000000e
        /*0238*/ 	.word	0x00000028
        /*023c*/ 	.short	0x010a
        /*023e*/ 	.byte	0x3f
	.zero		1


	//   ....[28]....
        /*0240*/ 	.word	0x000093b0
        /*0244*/ 	.word	0x00000007
        /*0248*/ 	.word	0x00000000
        /*024c*/ 	.short	0x010a
        /*024e*/ 	.byte	0x3f
	.zero		1


	//   ....[29]....
        /*0250*/ 	.word	0x00009400
        /*0254*/ 	.word	0x00000009
        /*0258*/ 	.word	0x00000000
        /*025c*/ 	.short	0x010a
        /*025e*/ 	.byte	0x3f
	.zero		1


	//   ....[30]....
        /*0260*/ 	.word	0x00009450
        /*0264*/ 	.word	0x00000006
        /*0268*/ 	.word	0x00000000
        /*026c*/ 	.short	0x010a
        /*026e*/ 	.byte	0x3f
	.zero		1


	//   ....[31]....
        /*0270*/ 	.word	0x000094a0
        /*0274*/ 	.word	0x00000009
        /*0278*/ 	.word	0x00000000
        /*027c*/ 	.short	0x010a
        /*027e*/ 	.byte	0x3f
	.zero		1


	//----- nvinfo : EIATTR_NUM_MBARRIERS
	.align		4
.L_35:
        /*0280*/ 	.byte	0x03, 0x38
        /*0282*/ 	.short	0x000c


	//----- nvinfo : EIATTR_EXIT_INSTR_OFFSETS
	.align		4
        /*0284*/ 	.byte	0x04, 0x1c
        /*0286*/ 	.short	(.L_37 - .L_36)


	//   ....[0]....
.L_36:
        /*0288*/ 	.word	0x00000690


	//   ....[1]....
        /*028c*/ 	.word	0x00000f60


	//   ....[2]....
        /*0290*/ 	.word	0x00007a90


	//   ....[3]....
        /*0294*/ 	.word	0x000080c0


	//   ....[4]....
        /*0298*/ 	.word	0x000091a0


	//----- nvinfo : EIATTR_MAX_THREADS
	.align		4
.L_37:
        /*029c*/ 	.byte	0x04, 0x05
        /*029e*/ 	.short	(.L_39 - .L_38)
.L_38:
        /*02a0*/ 	.word	0x00000180
        /*02a4*/ 	.word	0x00000001
        /*02a8*/ 	.word	0x00000001


	//----- nvinfo : EIATTR_CRS_STACK_SIZE
	.align		4
.L_39:
        /*02ac*/ 	.byte	0x04, 0x1e
        /*02ae*/ 	.short	(.L_41 - .L_40)
.L_40:
        /*02b0*/ 	.word	0x00000000


	//----- nvinfo : EIATTR_CBANK_PARAM_SIZE
	.align		4
.L_41:
        /*02b4*/ 	.byte	0x03, 0x19
        /*02b6*/ 	.short	0x0470


	//----- nvinfo : EIATTR_PARAM_CBANK
	.align		4
        /*02b8*/ 	.byte	0x04, 0x0a
        /*02ba*/ 	.short	(.L_43 - .L_42)
	.align		4
.L_42:
        /*02bc*/ 	.word	index@(.nv.constant0._ZN7cutlass13device_kernelINS_4gemm6kernel13GemmUniversalIN4cute5tupleIJiiiiEEENS1_10collective13CollectiveMmaINS1_34MainloopSm90TmaGmmaWarpSpecializedILi5ENS5_IJNS4_1CILi1EEESB_SB_EEENS1_35KernelTmaWarpSpecializedCooperativeEEENS5_IJNSA_ILi256EEENSA_ILi64EEENSA_ILi128EEEEEENS_10bfloat16_tENS5_IJlSB_lEEESJ_SK_NS4_8TiledMMAINS4_8MMA_AtomIJNS4_4SM904GMMA27MMA_64x64x16_F32BF16BF16_SSILNSO_5MajorE0ELSQ_0ELNSO_7ScaleInE1ELSR_1EEEEEENS4_6LayoutINS5_IJNSA_ILi2EEESB_SB_EEENS5_IJSB_NSA_ILi0EEESX_EEEEENS5_IJNS4_10UnderscoreES10_S10_EEEEENS4_13SM90_TMA_LOADENS4_14ComposedLayoutINS4_7SwizzleILi3ELi4ELi3EEENS4_18smem_ptr_flag_bitsILi16EEENSU_INS5_IJNSA_ILi8EEESG_EEENS5_IJSG_SB_EEEEEEEvNS4_8identityES13_S1D_vS1E_EENS_8epilogue10collective6detail29Sm90TmaWarpSpecializedAdapterINS1H_15DefaultEpilogueISJ_SK_SK_NS1G_6thread17LinearCombinationISJ_Li1EffLNS1L_9ScaleType4KindE0ELNS_15FloatRoundStyleE2ESJ_EENS1_15EpilogueDefaultEEEEEvvEEEEvNT_6ParamsE)
        /*02c0*/ 	.short	0x0210
        /*02c2*/ 	.short	0x0470


	//----- nvinfo : EIATTR_SW_WAR
	.align		4
.L_43:
        /*02c4*/ 	.byte	0x04, 0x36
        /*02c6*/ 	.short	(.L_45 - .L_44)
.L_44:
        /*02c8*/ 	.word	0x00000008
.L_45:


//--------------------- .nv.callgraph             --------------------------
	.section	.nv.callgraph,"",@"SHT_CUDA_CALLGRAPH"
	.align	4
	.sectionentsize	8
	.align		4
        /*0000*/ 	.word	0x00000000
	.align		4
        /*0004*/ 	.word	0xffffffff
	.align		4
        /*0008*/ 	.word	index@(_ZN7cutlass13device_kernelINS_4gemm6kernel13GemmUniversalIN4cute5tupleIJiiiiEEENS1_10collective13CollectiveMmaINS1_34MainloopSm90TmaGmmaWarpSpecializedILi5ENS5_IJNS4_1CILi1EEESB_SB_EEENS1_35KernelTmaWarpSpecializedCooperativeEEENS5_IJNSA_ILi256EEENSA_ILi64EEENSA_ILi128EEEEEENS_10bfloat16_tENS5_IJlSB_lEEESJ_SK_NS4_8TiledMMAINS4_8MMA_AtomIJNS4_4SM904GMMA27MMA_64x64x16_F32BF16BF16_SSILNSO_5MajorE0ELSQ_0ELNSO_7ScaleInE1ELSR_1EEEEEENS4_6LayoutINS5_IJNSA_ILi2EEESB_SB_EEENS5_IJSB_NSA_ILi0EEESX_EEEEENS5_IJNS4_10UnderscoreES10_S10_EEEEENS4_13SM90_TMA_LOADENS4_14ComposedLayoutINS4_7SwizzleILi3ELi4ELi3EEENS4_18smem_ptr_flag_bitsILi16EEENSU_INS5_IJNSA_ILi8EEESG_EEENS5_IJSG_SB_EEEEEEEvNS4_8identityES13_S1D_vS1E_EENS_8epilogue10collective6detail29Sm90TmaWarpSpecializedAdapterINS1H_15DefaultEpilogueISJ_SK_SK_NS1G_6thread17LinearCombinationISJ_Li1EffLNS1L_9ScaleType4KindE0ELNS_15FloatRoundStyleE2ESJ_EENS1_15EpilogueDefaultEEEEEvvEEEEvNT_6ParamsE)
	.align		4
        /*000c*/ 	.word	index@(__assertfail)
	.align		4
        /*0010*/ 	.word	0x00000000
	.align		4
        /*0014*/ 	.word	0xfffffffe
	.align		4
        /*0018*/ 	.word	0x00000000
	.align		4
        /*001c*/ 	.word	0xfffffffd
	.align		4
        /*0020*/ 	.word	0x00000000
	.align		4
        /*0024*/ 	.word	0xfffffffc


//--------------------- .nv.constant4             --------------------------
	.section	.nv.constant4,"a",@progbits
	.align	8
	.align		8
.nv.constant4:
        /*0000*/ 	.dword	__assertfail
	.align		8
        /*0008*/ 	.dword	__unnamed_1
	.align		8
        /*0010*/ 	.dword	_ZN40_INTERNAL_90c0a3ff_4_k_cu_9e5fae7a_300114cuda3std3__45__cpo5beginE
	.align		8
        /*0018*/ 	.dword	_ZN40_INTERNAL_90c0a3ff_4_k_cu_9e5fae7a_300114cuda3std3__45__cpo3endE
	.align		8
        /*0020*/ 	.dword	_ZN40_INTERNAL_90c0a3ff_4_k_cu_9e5fae7a_300114cuda3std3__45__cpo6cbeginE
	.align		8
        /*0028*/ 	.dword	_ZN40_INTERNAL_90c0a3ff_4_k_cu_9e5fae7a_300114cuda3std3__45__cpo4cendE
	.align		8
        /*0030*/ 	.dword	_ZN40_INTERNAL_90c0a3ff_4_k_cu_9e5fae7a_300114cuda3std3__442_GLOBAL__N__90c0a3ff_4_k_cu_9e5fae7a_300116ignoreE
	.align		8
        /*0038*/ 	.dword	_ZN40_INTERNAL_90c0a3ff_4_k_cu_9e5fae7a_300114cuda3std3__419piecewise_constructE
	.align		8
        /*0040*/ 	.dword	_ZN40_INTERNAL_90c0a3ff_4_k_cu_9e5fae7a_300114cuda3std3__48in_placeE
	.align		8
        /*0048*/ 	.dword	_ZN40_INTERNAL_90c0a3ff_4_k_cu_9e5fae7a_300114cuda3std6ranges3__45__cpo4swapE
	.align		8
        /*0050*/ 	.dword	_ZN40_INTERNAL_90c0a3ff_4_k_cu_9e5fae7a_300114cuda3std6ranges3__45__cpo9iter_moveE
	.align		8
        /*0058*/ 	.dword	_ZN40_INTERNAL_90c0a3ff_4_k_cu_9e5fae7a_300114cute7productE
	.align		8
        /*0060*/ 	.dword	_ZN40_INTERNAL_90c0a3ff_4_k_cu_9e5fae7a_300114cute1_E
	.align		8
        /*0068*/ 	.dword	$str$22
	.align		8
        /*0070*/ 	.dword	$str$23


//--------------------- .text._ZN7cutlass13device_kernelINS_4gemm6kernel13GemmUniversalIN4cute5tupleIJiiiiEEENS1_10collective13CollectiveMmaINS1_34MainloopSm90TmaGmmaWarpSpecializedILi5ENS5_IJNS4_1CILi1EEESB_SB_EEENS1_35KernelTmaWarpSpecializedCooperativeEEENS5_IJNSA_ILi256EEENSA_ILi64EEENSA_ILi128EEEEEENS_10bfloat16_tENS5_IJlSB_lEEESJ_SK_NS4_8TiledMMAINS4_8MMA_AtomIJNS4_4SM904GMMA27MMA_64x64x16_F32BF16BF16_SSILNSO_5MajorE0ELSQ_0ELNSO_7ScaleInE1ELSR_1EEEEEENS4_6LayoutINS5_IJNSA_ILi2EEESB_SB_EEENS5_IJSB_NSA_ILi0EEESX_EEEEENS5_IJNS4_10UnderscoreES10_S10_EEEEENS4_13SM90_TMA_LOADENS4_14ComposedLayoutINS4_7SwizzleILi3ELi4ELi3EEENS4_18smem_ptr_flag_bitsILi16EEENSU_INS5_IJNSA_ILi8EEESG_EEENS5_IJSG_SB_EEEEEEEvNS4_8identityES13_S1D_vS1E_EENS_8epilogue10collective6detail29Sm90TmaWarpSpecializedAdapterINS1H_15DefaultEpilogueISJ_SK_SK_NS1G_6thread17LinearCombinationISJ_Li1EffLNS1L_9ScaleType4KindE0ELNS_15FloatRoundStyleE2ESJ_EENS1_15EpilogueDefaultEEEEEvvEEEEvNT_6ParamsE --------------------------
	.section	.text._ZN7cutlass13device_kernelINS_4gemm6kernel13GemmUniversalIN4cute5tupleIJiiiiEEENS1_10collective13CollectiveMmaINS1_34MainloopSm90TmaGmmaWarpSpecializedILi5ENS5_IJNS4_1CILi1EEESB_SB_EEENS1_35KernelTmaWarpSpecializedCooperativeEEENS5_IJNSA_ILi256EEENSA_ILi64EEENSA_ILi128EEEEEENS_10bfloat16_tENS5_IJlSB_lEEESJ_SK_NS4_8TiledMMAINS4_8MMA_AtomIJNS4_4SM904GMMA27MMA_64x64x16_F32BF16BF16_SSILNSO_5MajorE0ELSQ_0ELNSO_7ScaleInE1ELSR_1EEEEEENS4_6LayoutINS5_IJNSA_ILi2EEESB_SB_EEENS5_IJSB_NSA_ILi0EEESX_EEEEENS5_IJNS4_10UnderscoreES10_S10_EEEEENS4_13SM90_TMA_LOADENS4_14ComposedLayoutINS4_7SwizzleILi3ELi4ELi3EEENS4_18smem_ptr_flag_bitsILi16EEENSU_INS5_IJNSA_ILi8EEESG_EEENS5_IJSG_SB_EEEEEEEvNS4_8identityES13_S1D_vS1E_EENS_8epilogue10collective6detail29Sm90TmaWarpSpecializedAdapterINS1H_15DefaultEpilogueISJ_SK_SK_NS1G_6thread17LinearCombinationISJ_Li1EffLNS1L_9ScaleType4KindE0ELNS_15FloatRoundStyleE2ESJ_EENS1_15EpilogueDefaultEEEEEvvEEEEvNT_6ParamsE,"ax",@progbits
	.align	128
.text._ZN7cutlass13device_kernelINS_4gemm6kernel13GemmUniversalIN4cute5tupleIJiiiiEEENS1_10collective13CollectiveMmaINS1_34MainloopSm90TmaGmmaWarpSpecializedILi5ENS5_IJNS4_1CILi1EEESB_SB_EEENS1_35KernelTmaWarpSpecializedCooperativeEEENS5_IJNSA_ILi256EEENSA_ILi64EEENSA_ILi128EEEEEENS_10bfloat16_tENS5_IJlSB_lEEESJ_SK_NS4_8TiledMMAINS4_8MMA_AtomIJNS4_4SM904GMMA27MMA_64x64x16_F32BF16BF16_SSILNSO_5MajorE0ELSQ_0ELNSO_7ScaleInE1ELSR_1EEEEEENS4_6LayoutINS5_IJNSA_ILi2EEESB_SB_EEENS5_IJSB_NSA_ILi0EEESX_EEEEENS5_IJNS4_10UnderscoreES10_S10_EEEEENS4_13SM90_TMA_LOADENS4_14ComposedLayoutINS4_7SwizzleILi3ELi4ELi3EEENS4_18smem_ptr_flag_bitsILi16EEENSU_INS5_IJNSA_ILi8EEESG_EEENS5_IJSG_SB_EEEEEEEvNS4_8identityES13_S1D_vS1E_EENS_8epilogue10collective6detail29Sm90TmaWarpSpecializedAdapterINS1H_15DefaultEpilogueISJ_SK_SK_NS1G_6thread17LinearCombinationISJ_Li1EffLNS1L_9ScaleType4KindE0ELNS_15FloatRoundStyleE2ESJ_EENS1_15EpilogueDefaultEEEEEvvEEEEvNT_6ParamsE:
        .type           _ZN7cutlass13device_kernelINS_4gemm6kernel13GemmUniversalIN4cute5tupleIJiiiiEEENS1_10collective13CollectiveMmaINS1_34MainloopSm90TmaGmmaWarpSpecializedILi5ENS5_IJNS4_1CILi1EEESB_SB_EEENS1_35KernelTmaWarpSpecializedCooperativeEEENS5_IJNSA_ILi256EEENSA_ILi64EEENSA_ILi128EEEEEENS_10bfloat16_tENS5_IJlSB_lEEESJ_SK_NS4_8TiledMMAINS4_8MMA_AtomIJNS4_4SM904GMMA27MMA_64x64x16_F32BF16BF16_SSILNSO_5MajorE0ELSQ_0ELNSO_7ScaleInE1ELSR_1EEEEEENS4_6LayoutINS5_IJNSA_ILi2EEESB_SB_EEENS5_IJSB_NSA_ILi0EEESX_EEEEENS5_IJNS4_10UnderscoreES10_S10_EEEEENS4_13SM90_TMA_LOADENS4_14ComposedLayoutINS4_7SwizzleILi3ELi4ELi3EEENS4_18smem_ptr_flag_bitsILi16EEENSU_INS5_IJNSA_ILi8EEESG_EEENS5_IJSG_SB_EEEEEEEvNS4_8identityES13_S1D_vS1E_EENS_8epilogue10collective6detail29Sm90TmaWarpSpecializedAdapterINS1H_15DefaultEpilogueISJ_SK_SK_NS1G_6thread17LinearCombinationISJ_Li1EffLNS1L_9ScaleType4KindE0ELNS_15FloatRoundStyleE2ESJ_EENS1_15EpilogueDefaultEEEEEvvEEEEvNT_6ParamsE,@function
        .size           _ZN7cutlass13device_kernelINS_4gemm6kernel13GemmUniversalIN4cute5tupleIJiiiiEEENS1_10collective13CollectiveMmaINS1_34MainloopSm90TmaGmmaWarpSpecializedILi5ENS5_IJNS4_1CILi1EEESB_SB_EEENS1_35KernelTmaWarpSpecializedCooperativeEEENS5_IJNSA_ILi256EEENSA_ILi64EEENSA_ILi128EEEEEENS_10bfloat16_tENS5_IJlSB_lEEESJ_SK_NS4_8TiledMMAINS4_8MMA_AtomIJNS4_4SM904GMMA27MMA_64x64x16_F32BF16BF16_SSILNSO_5MajorE0ELSQ_0ELNSO_7ScaleInE1ELSR_1EEEEEENS4_6LayoutINS5_IJNSA_ILi2EEESB_SB_EEENS5_IJSB_NSA_ILi0EEESX_EEEEENS5_IJNS4_10UnderscoreES10_S10_EEEEENS4_13SM90_TMA_LOADENS4_14ComposedLayoutINS4_7SwizzleILi3ELi4ELi3EEENS4_18smem_ptr_flag_bitsILi16EEENSU_INS5_IJNSA_ILi8EEESG_EEENS5_IJSG_SB_EEEEEEEvNS4_8identityES13_S1D_vS1E_EENS_8epilogue10collective6detail29Sm90TmaWarpSpecializedAdapterINS1H_15DefaultEpilogueISJ_SK_SK_NS1G_6thread17LinearCombinationISJ_Li1EffLNS1L_9ScaleType4KindE0ELNS_15FloatRoundStyleE2ESJ_EENS1_15EpilogueDefaultEEEEEvvEEEEvNT_6ParamsE,(.L_x_194 - _ZN7cutlass13device_kernelINS_4gemm6kernel13GemmUniversalIN4cute5tupleIJiiiiEEENS1_10collective13CollectiveMmaINS1_34MainloopSm90TmaGmmaWarpSpecializedILi5ENS5_IJNS4_1CILi1EEESB_SB_EEENS1_35KernelTmaWarpSpecializedCooperativeEEENS5_IJNSA_ILi256EEENSA_ILi64EEENSA_ILi128EEEEEENS_10bfloat16_tENS5_IJlSB_lEEESJ_SK_NS4_8TiledMMAINS4_8MMA_AtomIJNS4_4SM904GMMA27MMA_64x64x16_F32BF16BF16_SSILNSO_5MajorE0ELSQ_0ELNSO_7ScaleInE1ELSR_1EEEEEENS4_6LayoutINS5_IJNSA_ILi2EEESB_SB_EEENS5_IJSB_NSA_ILi0EEESX_EEEEENS5_IJNS4_10UnderscoreES10_S10_EEEEENS4_13SM90_TMA_LOADENS4_14ComposedLayoutINS4_7SwizzleILi3ELi4ELi3EEENS4_18smem_ptr_flag_bitsILi16EEENSU_INS5_IJNSA_ILi8EEESG_EEENS5_IJSG_SB_EEEEEEEvNS4_8identityES13_S1D_vS1E_EENS_8epilogue10collective6detail29Sm90TmaWarpSpecializedAdapterINS1H_15DefaultEpilogueISJ_SK_SK_NS1G_6thread17LinearCombinationISJ_Li1EffLNS1L_9ScaleType4KindE0ELNS_15FloatRoundStyleE2ESJ_EENS1_15EpilogueDefaultEEEEEvvEEEEvNT_6ParamsE)
        .other          _ZN7cutlass13device_kernelINS_4gemm6kernel13GemmUniversalIN4cute5tupleIJiiiiEEENS1_10collective13CollectiveMmaINS1_34MainloopSm90TmaGmmaWarpSpecializedILi5ENS5_IJNS4_1CILi1EEESB_SB_EEENS1_35KernelTmaWarpSpecializedCooperativeEEENS5_IJNSA_ILi256EEENSA_ILi64EEENSA_ILi128EEEEEENS_10bfloat16_tENS5_IJlSB_lEEESJ_SK_NS4_8TiledMMAINS4_8MMA_AtomIJNS4_4SM904GMMA27MMA_64x64x16_F32BF16BF16_SSILNSO_5MajorE0ELSQ_0ELNSO_7ScaleInE1ELSR_1EEEEEENS4_6LayoutINS5_IJNSA_ILi2EEESB_SB_EEENS5_IJSB_NSA_ILi0EEESX_EEEEENS5_IJNS4_10UnderscoreES10_S10_EEEEENS4_13SM90_TMA_LOADENS4_14ComposedLayoutINS4_7SwizzleILi3ELi4ELi3EEENS4_18smem_ptr_flag_bitsILi16EEENSU_INS5_IJNSA_ILi8EEESG_EEENS5_IJSG_SB_EEEEEEEvNS4_8identityES13_S1D_vS1E_EENS_8epilogue10collective6detail29Sm90TmaWarpSpecializedAdapterINS1H_15DefaultEpilogueISJ_SK_SK_NS1G_6thread17LinearCombinationISJ_Li1EffLNS1L_9ScaleType4KindE0ELNS_15FloatRoundStyleE2ESJ_EENS1_15EpilogueDefaultEEEEEvvEEEEvNT_6ParamsE,@"STO_CUDA_ENTRY STV_DEFAULT"
_ZN7cutlass13device_kernelINS_4gemm6kernel13GemmUniversalIN4cute5tupleIJiiiiEEENS1_10collective13CollectiveMmaINS1_34MainloopSm90TmaGmmaWarpSpecializedILi5ENS5_IJNS4_1CILi1EEESB_SB_EEENS1_35KernelTmaWarpSpecializedCooperativeEEENS5_IJNSA_ILi256EEENSA_ILi64EEENSA_ILi128EEEEEENS_10bfloat16_tENS5_IJlSB_lEEESJ_SK_NS4_8TiledMMAINS4_8MMA_AtomIJNS4_4SM904GMMA27MMA_64x64x16_F32BF16BF16_SSILNSO_5MajorE0ELSQ_0ELNSO_7ScaleInE1ELSR_1EEEEEENS4_6LayoutINS5_IJNSA_ILi2EEESB_SB_EEENS5_IJSB_NSA_ILi0EEESX_EEEEENS5_IJNS4_10UnderscoreES10_S10_EEEEENS4_13SM90_TMA_LOADENS4_14ComposedLayoutINS4_7SwizzleILi3ELi4ELi3EEENS4_18smem_ptr_flag_bitsILi16EEENSU_INS5_IJNSA_ILi8EEESG_EEENS5_IJSG_SB_EEEEEEEvNS4_8identityES13_S1D_vS1E_EENS_8epilogue10collective6detail29Sm90TmaWarpSpecializedAdapterINS1H_15DefaultEpilogueISJ_SK_SK_NS1G_6thread17LinearCombinationISJ_Li1EffLNS1L_9ScaleType4KindE0ELNS_15FloatRoundStyleE2ESJ_EENS1_15EpilogueDefaultEEEEEvvEEEEvNT_6ParamsE:
[----:B------:R-:W0:Y:S01]  /*0000*/  LDC R1, c[0x0][0x28] ;  /* 0x00000a00ff017b82 */ /* 0x000e220000000800 */
[----:B------:R-:W1:Y:S01]  /*0010*/  S2R R3, SR_TID.X ;  /* 0x0000000000037919 */ /* 0x000e620000002100 */
[----:B------:R-:W-:Y:S01]  /*0020*/  ELECT P0, URZ, PT ;  /* 0x00000000003f782f */ /* 0x000fe20003800000 */
[----:B------:R-:W-:Y:S01]  /*0030*/  BSSY B0, `(.L_x_0) ;  /* 0x000000f000007945 */ /* 0x000fe20003800000 */
[--C-:B-1----:R-:W-:Y:S02]  /*0040*/  SHF.R.U32.HI R0, RZ, 0x5, R3.reuse ;  /* 0x00000005ff007819 */ /* 0x102fe40000011603 */
[----:B------:R-:W-:-:S03]  /*0050*/  SHF.R.U32.HI R14, RZ, 0x7, R3 ;  /* 0x00000007ff0e7819 */ /* 0x000fc60000011603 */
[----:B------:R-:W1:Y:S04]  /*0060*/  SHFL.IDX PT, R4, R0, RZ, 0x1f ;  /* 0x00001fff00047589 */ /* 0x000e6800000e0000 */
[----:B------:R2:W3:Y:S01]  /*0070*/  SHFL.IDX PT, R10, R14, RZ, 0x1f ;  /* 0x00001fff0e0a7589 */ /* 0x0004e200000e0000 */
[----:B-1----:R-:W-:-:S13]  /*0080*/  ISETP.NE.OR P0, PT, R4, RZ, !P0 ;  /* 0x000000ff0400720c */ /* 0x002fda0004705670 */
[----:B0-23--:R-:W-:Y:S05]  /*0090*/  @P0 BRA `(.L_x_1) ;  /* 0x0000000000200947 */ /* 0x00dfea0003800000 */
[----:B------:R-:W-:Y:S02]  /*00a0*/  ULDC.64 UR4, c[0x0][0x198] ;  /* 0x0000660000047ab9 */ /* 0x000fe40000000a00 */
[----:B------:R-:W-:Y:S02]  /*00b0*/  UIADD3 UR6, UP0, UR4, 0xf0, URZ ;  /* 0x000000f004067890 */ /* 0x000fe4000ff1e03f */
[----:B------:R-:W-:Y:S02]  /*00c0*/  UIADD3 UR4, UP1, UR4, 0x1f0, URZ ;  /* 0x000001f004047890 */ /* 0x000fe4000ff3e03f */
[----:B------:R-:W-:Y:S02]  /*00d0*/  UIADD3.X UR7, URZ, UR5, URZ, UP0, !UPT ;  /* 0x000000053f077290 */ /* 0x000fe400087fe43f */
[----:B------:R-:W-:-:S07]  /*00e0*/  UIADD3.X UR5, URZ, UR5, URZ, UP1, !UPT ;  /* 0x000000053f057290 */ /* 0x000fce0008ffe43f */
[----:B------:R0:W-:Y:S02]  /*00f0*/  UTMACCTL.PF [UR6] ;  /* 0x00000000060079b9 */ /* 0x0001e40008040000 */
[----:B------:R0:W-:Y:S02]  /*0100*/  UTMACCTL.PF [UR4] ;  /* 0x00000000040079b9 */ /* 0x0001e40008040000 */
[----:B0-----:R-:W-:Y:S01]  /*0110*/  NOP ;  /* 0x0000000000007918 */ /* 0x001fe20000000000 */
.L_x_1:
[----:B------:R-:W-:Y:S05]  /*0120*/  BSYNC B0 ;  /* 0x0000000000007941 */ /* 0x000fea0003800000 */
.L_x_0:
[----:B------:R-:W0:Y:S02]  /*0130*/  SHFL.IDX PT, R2, R0, RZ, 0x1f ;  /* 0x00001fff00027589 */ /* 0x000e2400000e0000 */
[----:B0-----:R-:W-:-:S13]  /*0140*/  ISETP.NE.AND P0, PT, R2, RZ, PT ;  /* 0x000000ff0200720c */ /* 0x001fda0003f05270 */
[----:B------:R-:W-:Y:S05]  /*0150*/  @P0 BRA `(.L_x_2) ;  /* 0x0000000000600947 */ /* 0x000fea0003800000 */
[----:B------:R-:W0:Y:S01]  /*0160*/  S2UR UR8, SR_CgaCtaId ;  /* 0x00000000000879c3 */ /* 0x000e220000008800 */
[----:B------:R-:W-:Y:S01]  /*0170*/  UMOV UR4, 0x400 ;  /* 0x0000040000047882 */ /* 0x000fe20000000000 */
[----:B------:R-:W-:Y:S01]  /*0180*/  UMOV UR5, 0x1 ;  /* 0x0000000100057882 */ /* 0x000fe20000000000 */
[----:B------:R-:W-:Y:S01]  /*0190*/  UMOV UR6, 0x100 ;  /* 0x0000010000067882 */ /* 0x000fe20000000000 */
[----:B------:R-:W-:Y:S01]  /*01a0*/  ELECT P0, URZ, PT ;  /* 0x00000000003f782f */ /* 0x000fe20003800000 */
[----:B------:R-:W-:-:S04]  /*01b0*/  UIADD3 UR6, -UR6, 0x100000, URZ ;  /* 0x0010000006067890 */ /* 0x000fc8000fffe13f */
[----:B------:R-:W-:Y:S02]  /*01c0*/  USHF.L.U32 UR7, UR6, 0xb, URZ ;  /* 0x0000000b06077899 */ /* 0x000fe4000800063f */
[----:B------:R-:W-:Y:S02]  /*01d0*/  USHF.L.U32 UR6, UR6, 0x1, URZ ;  /* 0x0000000106067899 */ /* 0x000fe4000800063f */
[----:B0-----:R-:W-:Y:S02]  /*01e0*/  ULEA UR8, UR8, UR4, 0x18 ;  /* 0x0000000408087291 */ /* 0x001fe4000f8ec03f */
[----:B------:R-:W-:-:S04]  /*01f0*/  UIADD3 UR4, -UR5, 0x100000, URZ ;  /* 0x0010000005047890 */ /* 0x000fc8000fffe13f */
[----:B------:R-:W-:Y:S02]  /*0200*/  USHF.L.U32 UR5, UR4, 0xb, URZ ;  /* 0x0000000b04057899 */ /* 0x000fe4000800063f */
[----:B------:R-:W-:Y:S01]  /*0210*/  USHF.L.U32 UR4, UR4, 0x1, URZ ;  /* 0x0000000104047899 */ /* 0x000fe2000800063f */
[----:B------:R-:W0:Y:S11]  /*0220*/  FENCE.VIEW.ASYNC.S ;  /* 0x00000000000073c6 */ /* 0x000e360000000000 */
[----:B0-----:R0:W1:Y:S01]  /*0230*/  SYNCS.EXCH.64 URZ, [UR8], UR4 ;  /* 0x00000004083f75b2 */ /* 0x0010620008000100 */
[----:B------:R0:W2:Y:S01]  /*0240*/  SYNCS.EXCH.64 URZ, [UR8+0x28], UR6 ;  /* 0x00002806083f75b2 */ /* 0x0000a20008000100 */
[----:B------:R0:W3:Y:S01]  /*0250*/  SYNCS.EXCH.64 URZ, [UR8+0x8], UR4 ;  /* 0x00000804083f75b2 */ /* 0x0000e20008000100 */
[----:B------:R0:W4:Y:S01]  /*0260*/  SYNCS.EXCH.64 URZ, [UR8+0x30], UR6 ;  /* 0x00003006083f75b2 */ /* 0x0001220008000100 */
[----:B------:R0:W0:Y:S01]  /*0270*/  SYNCS.EXCH.64 URZ, [UR8+0x10], UR4 ;  /* 0x00001004083f75b2 */ /* 0x0000220008000100 */
[----:B------:R0:W0:Y:S01]  /*0280*/  SYNCS.EXCH.64 URZ, [UR8+0x38], UR6 ;  /* 0x00003806083f75b2 */ /* 0x0000220008000100 */
[----:B------:R0:W0:Y:S01]  /*0290*/  SYNCS.EXCH.64 URZ, [UR8+0x18], UR4 ;  /* 0x00001804083f75b2 */ /* 0x0000220008000100 */
[----:B------:R0:W0:Y:S01]  /*02a0*/  SYNCS.EXCH.64 URZ, [UR8+0x40], UR6 ;  /* 0x00004006083f75b2 */ /* 0x0000220008000100 */
[----:B------:R0:W0:Y:S01]  /*02b0*/  SYNCS.EXCH.64 URZ, [UR8+0x20], UR4 ;  /* 0x00002004083f75b2 */ /* 0x0000220008000100 */
[----:B------:R0:W0:Y:S01]  /*02c0*/  SYNCS.EXCH.64 URZ, [UR8+0x48], UR6 ;  /* 0x00004806083f75b2 */ /* 0x0000220008000100 */
[----:B------:R-:W-:Y:S01]  /*02d0*/  NOP ;  /* 0x0000000000007918 */ /* 0x000fe20000000000 */
.L_x_2:
[----:B------:R-:W5:Y:S01]  /*02e0*/  SHFL.IDX PT, R0, R0, RZ, 0x1f ;  /* 0x00001fff00007589 */ /* 0x000f6200000e0000 */
[----:B------:R-:W1:Y:S01]  /*02f0*/  LDC R2, c[0x0][0x65c] ;  /* 0x00019700ff027b82 */ /* 0x000e620000000800 */
[----:B------:R-:W-:Y:S02]  /*0300*/  ELECT P0, URZ, PT ;  /* 0x00000000003f782f */ /* 0x000fe40003800000 */
[----:B------:R-:W-:Y:S01]  /*0310*/  LOP3.LUT R7, R7, 0xfffff7ff, RZ, 0xc0, !PT ;  /* 0xfffff7ff07077812 */ /* 0x000fe200078ec0ff */
[----:B------:R-:W2:Y:S01]  /*0320*/  S2R R5, SR_CTAID.Y ;  /* 0x0000000000057919 */ /* 0x000ea20000002600 */
[----:B0-----:R-:W-:Y:S01]  /*0330*/  UMOV UR4, 0x20 ;  /* 0x0000002000047882 */ /* 0x001fe20000000000 */
[----:B------:R-:W-:Y:S01]  /*0340*/  NOP ;  /* 0x0000000000007918 */ /* 0x000fe20000000000 */
[----:B------:R-:W-:Y:S01]  /*0350*/  ISETP.NE.AND P2, PT, R10, RZ, PT ;  /* 0x000000ff0a00720c */ /* 0x000fe20003f45270 */
[----:B------:R-:W0:Y:S01]  /*0360*/  S2R R6, SR_CTAID.X ;  /* 0x0000000000067919 */ /* 0x000e220000002500 */
[----:B------:R-:W-:Y:S01]  /*0370*/  NOP ;  /* 0x0000000000007918 */ /* 0x000fe20000000000 */
[----:B-----5:R-:W-:-:S02]  /*0380*/  ISETP.NE.OR P0, PT, R0, RZ, !P0 ;  /* 0x000000ff0000720c */ /* 0x020fc40004705670 */
[----:B-1----:R-:W-:-:S11]  /*0390*/  ISETP.NE.AND P3, PT, R2, 0x1, PT ;  /* 0x000000010200780c */ /* 0x002fd60003f65270 */
[----:B------:R-:W-:Y:S01]  /*03a0*/  VOTEU.ALL UP0, P0 ;  /* 0x00000000003f7886 */ /* 0x000fe20000000000 */
[----:B------:R-:W-:Y:S01]  /*03b0*/  VOTEU.ALL UP1, P0 ;  /* 0x00000000003f7886 */ /* 0x000fe20000020000 */
[----:B------:R-:W-:Y:S01]  /*03c0*/  @P3 LOP3.LUT R7, R7, 0x800, RZ, 0xfc, !PT ;  /* 0x0000080007073812 */ /* 0x000fe200078efcff */
[----:B------:R-:W0:Y:S01]  /*03d0*/  @P3 LDC R17, c[0x0][0x10] ;  /* 0x00000400ff113b82 */ /* 0x000e220000000800 */
[----:B------:R-:W-:Y:S01]  /*03e0*/  SHF.R.S32.HI R7, RZ, 0x1f, R4 ;  /* 0x0000001fff077819 */ /* 0x000fe20000011404 */
[----:B------:R-:W-:Y:S01]  /*03f0*/  @!UP0 UMOV UR6, 0x400 ;  /* 0x0000040000068882 */ /* 0x000fe20000000000 */
[----:B------:R-:W-:-:S04]  /*0400*/  @!UP0 UIADD3 UR4, -UR4, 0x100000, URZ ;  /* 0x0010000004048890 */ /* 0x000fc8000fffe13f */
[----:B------:R-:W-:Y:S02]  /*0410*/  @!UP0 USHF.L.U32 UR5, UR4, 0xb, URZ ;  /* 0x0000000b04058899 */ /* 0x000fe4000800063f */
[----:B------:R-:W-:Y:S01]  /*0420*/  @!UP0 USHF.L.U32 UR4, UR4, 0x1, URZ ;  /* 0x0000000104048899 */ /* 0x000fe2000800063f */
[----:B--2---:R-:W-:Y:S01]  /*0430*/  @P3 IMAD.MOV.U32 R8, RZ, RZ, R5 ;  /* 0x000000ffff083224 */ /* 0x004fe200078e0005 */
[----:B------:R-:W-:Y:S01]  /*0440*/  LEA.HI R7, R7, R4, RZ, 0x2 ;  /* 0x0000000407077211 */ /* 0x000fe200078f10ff */
[----:B------:R-:W-:Y:S01]  /*0450*/  @P3 IMAD.MOV.U32 R9, RZ, RZ, RZ ;  /* 0x000000ffff093224 */ /* 0x000fe200078e00ff */
[----:B------:R-:W1:Y:S02]  /*0460*/  @!UP0 S2UR UR7, SR_CgaCtaId ;  /* 0x00000000000789c3 */ /* 0x000e640000008800 */
[----:B------:R-:W-:-:S05]  /*0470*/  LOP3.LUT R7, R7, 0xfffffffc, RZ, 0xc0, !PT ;  /* 0xfffffffc07077812 */ /* 0x000fca00078ec0ff */
[----:B------:R-:W-:Y:S01]  /*0480*/  IMAD.IADD R0, R4, 0x1, -R7 ;  /* 0x0000000104007824 */ /* 0x000fe200078e0a07 */
[----:B------:R-:W-:Y:S01]  /*0490*/  LOP3.LUT R4, R3, 0x7f, RZ, 0xc0, !PT ;  /* 0x0000007f03047812 */ /* 0x000fe200078ec0ff */
[----:B------:R-:W2:Y:S01]  /*04a0*/  @!P3 LDC R11, c[0x0][0xc] ;  /* 0x00000300ff0bbb82 */ /* 0x000ea20000000800 */
[----:B------:R-:W-:Y:S02]  /*04b0*/  IMAD.MOV.U32 R7, RZ, RZ, RZ ;  /* 0x000000ffff077224 */ /* 0x000fe400078e00ff */
[----:B------:R-:W-:Y:S01]  /*04c0*/  ISETP.NE.AND P1, PT, R0, 0x3, PT ;  /* 0x000000030000780c */ /* 0x000fe20003f25270 */
[----:B0-----:R-:W-:Y:S01]  /*04d0*/  @P3 IMAD.WIDE.U32 R16, R6, R17, R8 ;  /* 0x0000001106103225 */ /* 0x001fe200078e0008 */
[----:B-1----:R-:W-:Y:S01]  /*04e0*/  @!UP0 ULEA UR8, UR7, UR6, 0x18 ;  /* 0x0000000607088291 */ /* 0x002fe2000f8ec03f */
[----:B------:R-:W-:Y:S02]  /*04f0*/  VOTEU.ALL UP0, P0 ;  /* 0x00000000003f7886 */ /* 0x000fe40000000000 */
[----:B------:R-:W-:Y:S01]  /*0500*/  ULDC UR6, c[0x0][0xc] ;  /* 0x0000030000067ab9 */ /* 0x000fe20000000800 */
[----:B------:R-:W-:Y:S01]  /*0510*/  ISETP.EQ.OR P0, PT, R0, RZ, !P1 ;  /* 0x000000ff0000720c */ /* 0x000fe20004f02670 */
[----:B------:R-:W-:-:S03]  /*0520*/  ULDC UR7, c[0x0][0x10] ;  /* 0x0000040000077ab9 */ /* 0x000fc60000000800 */
[C---:B------:R-:W-:Y:S01]  /*0530*/  ISETP.EQ.AND P0, PT, R10.reuse, RZ, P0 ;  /* 0x000000ff0a00720c */ /* 0x040fe20000702270 */
[----:B------:R-:W-:Y:S02]  /*0540*/  VIADD R10, R10, 0xffffffff ;  /* 0xffffffff0a0a7836 */ /* 0x000fe40000000000 */
[----:B--2---:R-:W-:Y:S01]  /*0550*/  @!P3 IMAD.WIDE.U32 R8, R11, R5, R6 ;  /* 0x000000050b08b225 */ /* 0x004fe200078e0006 */
[----:B------:R-:W0:Y:S02]  /*0560*/  FENCE.VIEW.ASYNC.S ;  /* 0x00000000000073c6 */ /* 0x000e240000000000 */
[----:B0-----:R-:W3:Y:S01]  /*0570*/  @!UP0 SYNCS.EXCH.64 URZ, [UR8+0x60], UR4 ;  /* 0x00006004083f85b2 */ /* 0x001ee20008000100 */
[----:B------:R-:W-:Y:S01]  /*0580*/  SEL R18, RZ, 0x1, !P0 ;  /* 0x00000001ff127807 */ /* 0x000fe20004000000 */
[----:B------:R-:W-:Y:S01]  /*0590*/  @P3 IMAD.MOV.U32 R11, RZ, RZ, RZ ;  /* 0x000000ffff0b3224 */ /* 0x000fe200078e00ff */
[----:B------:R-:W-:Y:S01]  /*05a0*/  ISETP.GE.U32.AND P1, PT, R10, 0x2, PT ;  /* 0x000000020a00780c */ /* 0x000fe20003f26070 */
[----:B------:R-:W-:-:S02]  /*05b0*/  @!P3 IMAD.MOV.U32 R16, RZ, RZ, R8 ;  /* 0x000000ffff10b224 */ /* 0x000fc400078e0008 */
[----:B------:R-:W-:Y:S01]  /*05c0*/  @P3 IMAD.IADD R17, R17, 0x1, R11 ;  /* 0x0000000111113824 */ /* 0x000fe200078e020b */
[----:B------:R-:W-:Y:S01]  /*05d0*/  SEL R18, R18, 0x2, P1 ;  /* 0x0000000212127807 */ /* 0x000fe20000800000 */
[----:B------:R-:W-:Y:S01]  /*05e0*/  @!P3 IMAD.MOV.U32 R17, RZ, RZ, R9 ;  /* 0x000000ffff11b224 */ /* 0x000fe200078e0009 */
[----:B------:R0:W3:Y:S01]  /*05f0*/  @!UP1 SYNCS.EXCH.64 URZ, [UR8+0x68], UR4 ;  /* 0x00006804083f95b2 */ /* 0x0000e20008000100 */
[----:B------:R-:W-:Y:S01]  /*0600*/  NOP ;  /* 0x0000000000007918 */ /* 0x000fe20000000000 */
[----:B0-----:R-:W-:-:S03]  /*0610*/  UIMAD.WIDE.U32 UR4, UR6, UR7, URZ ;  /* 0x00000007060472a5 */ /* 0x001fc6000f8e003f */
[----:B------:R-:W-:Y:S02]  /*0620*/  ULDC UR6, c[0x0][0x14] ;  /* 0x0000050000067ab9 */ /* 0x000fe40000000800 */
[----:B------:R-:W-:Y:S02]  /*0630*/  UIMAD.WIDE.U32 UR38, UR4, UR6, URZ ;  /* 0x00000006042672a5 */ /* 0x000fe4000f8e003f */
[----:B------:R-:W-:-:S04]  /*0640*/  UIMAD UR41, UR5, UR6, URZ ;  /* 0x00000006052972a4 */ /* 0x000fc8000f8e023f */
[----:B------:R-:W-:Y:S01]  /*0650*/  UIADD3 UR41, UR39, UR41, URZ ;  /* 0x0000002927297290 */ /* 0x000fe2000fffe03f */
[----:B---34-:R-:W-:Y:S06]  /*0660*/  BAR.SYNC.DEFER_BLOCKING 0x0 ;  /* 0x0000000000007b1d */ /* 0x018fec0000010000 */
[----:B------:R-:W-:Y:S05]  /*0670*/  @!P2 BRA `(.L_x_3) ;  /* 0x000000740008a947 */ /* 0x000fea0003800000 */
[----:B------:R-:W-:-:S13]  /*0680*/  ISETP.GT.U32.AND P0, PT, R10, 0x1, PT ;  /* 0x000000010a00780c */ /* 0x000fda0003f04070 */
[----:B------:R-:W-:Y:S05]  /*0690*/  @P0 EXIT ;  /* 0x000000000000094d */ /* 0x000fea0003800000 */
[----:B------:R-:W-:Y:S01]  /*06a0*/  ULDC.64 UR4, c[0x0][0x650] ;  /* 0x0001940000047ab9 */ /* 0x000fe20000000a00 */
[----:B------:R-:W-:Y:S01]  /*06b0*/  PRMT R0, RZ, 0x7610, R0 ;  /* 0x00007610ff007816 */ /* 0x000fe20000000000 */
[----:B------:R-:W-:Y:S01]  /*06c0*/  IMAD.MOV.U32 R109, RZ, RZ, -0x1 ;  /* 0xffffffffff6d7424 */ /* 0x000fe200078e00ff */
[----:B------:R-:W-:Y:S01]  /*06d0*/  ISETP.GE.U32.AND P0, PT, R16, UR4, PT ;  /* 0x0000000410007c0c */ /* 0x000fe2000bf06070 */
[----:B------:R-:W-:Y:S02]  /*06e0*/  IMAD.MOV.U32 R101, RZ, RZ, -0x1 ;  /* 0xffffffffff657424 */ /* 0x000fe400078e00ff */
[----:B------:R-:W-:Y:S01]  /*06f0*/  IMAD.MOV.U32 R19, RZ, RZ, -0x1 ;  /* 0xffffffffff137424 */ /* 0x000fe200078e00ff */
[----:B------:R-:W-:-:S13]  /*0700*/  ISETP.GE.U32.AND.EX P0, PT, R17, UR5, PT, P0 ;  /* 0x0000000511007c0c */ /* 0x000fda000bf06100 */
[----:B------:R-:W-:Y:S05]  /*0710*/  @P0 BRA `(.L_x_4) ;  /* 0x0000000400580947 */ /* 0x000fea0003800000 */
[----:B------:R-:W0:Y:S01]  /*0720*/  LDC.64 R20, c[0x0][0x628] ;  /* 0x00018a00ff147b82 */ /* 0x000e220000000a00 */
[----:B------:R-:W-:Y:S02]  /*0730*/  IMAD.MOV.U32 R8, RZ, RZ, R16 ;  /* 0x000000ffff087224 */ /* 0x000fe400078e0010 */
[----:B------:R-:W-:-:S05]  /*0740*/  IMAD.MOV.U32 R9, RZ, RZ, R17 ;  /* 0x000000ffff097224 */ /* 0x000fca00078e0011 */
[----:B------:R-:W1:Y:S08]  /*0750*/  LDC R0, c[0x0][0x630] ;  /* 0x00018c00ff007b82 */ /* 0x000e700000000800 */
[----:B------:R-:W2:Y:S01]  /*0760*/  LDC.64 R22, c[0x0][0x620] ;  /* 0x00018800ff167b82 */ /* 0x000ea20000000a00 */
[----:B0-----:R-:W-:-:S04]  /*0770*/  ISETP.NE.U32.AND P0, PT, R20, RZ, PT ;  /* 0x000000ff1400720c */ /* 0x001fc80003f05070 */
[----:B------:R-:W-:-:S13]  /*0780*/  ISETP.NE.AND.EX P0, PT, R21, RZ, PT, P0 ;  /* 0x000000ff1500720c */ /* 0x000fda0003f05300 */
[----:B-12---:R-:W-:Y:S05]  /*0790*/  @!P0 BRA `(.L_x_5) ;  /* 0x0000000000288947 */ /* 0x006fea0003800000 */
[----:B------:R-:W0:Y:S02]  /*07a0*/  LDC R13, c[0x0][0x634] ;  /* 0x00018d00ff0d7b82 */ /* 0x000e240000000800 */
[----:B0-----:R-:W-:-:S05]  /*07b0*/  IADD3 R13, P0, R16, R13, RZ ;  /* 0x0000000d100d7210 */ /* 0x001fca0007f1e0ff */
[----:B------:R-:W-:-:S04]  /*07c0*/  IMAD.X R15, RZ, RZ, R17, P0 ;  /* 0x000000ffff0f7224 */ /* 0x000fc800000e0611 */
[----:B------:R-:W-:-:S04]  /*07d0*/  IMAD.WIDE.U32 R8, R15, R20, RZ ;  /* 0x000000140f087225 */ /* 0x000fc800078e00ff */
[----:B------:R-:W-:-:S04]  /*07e0*/  IMAD.WIDE.U32 R10, P0, R13, R21, R8 ;  /* 0x000000150d0a7225 */ /* 0x000fc80007800008 */
[----:B------:R-:W-:-:S04]  /*07f0*/  IMAD.WIDE.U32 R8, R13, R20, RZ ;  /* 0x000000140d087225 */ /* 0x000fc800078e00ff */
[----:B------:R-:W-:Y:S01]  /*0800*/  IMAD.X R13, RZ, RZ, RZ, P0 ;  /* 0x000000ffff0d7224 */ /* 0x000fe200000e06ff */
[----:B------:R-:W-:Y:S01]  /*0810*/  IADD3 RZ, P0, R9, R10, RZ ;  /* 0x0000000a09ff7210 */ /* 0x000fe20007f1e0ff */
[----:B------:R-:W-:-:S04]  /*0820*/  IMAD.MOV.U32 R12, RZ, RZ, R11 ;  /* 0x000000ffff0c7224 */ /* 0x000fc800078e000b */
[----:B------:R-:W-:-:S08]  /*0830*/  IMAD.WIDE.U32.X R8, R15, R21, R12, P0 ;  /* 0x000000150f087225 */ /* 0x000fd000000e040c */
.L_x_5:
[-CC-:B------:R-:W-:Y:S01]  /*0840*/  SHF.R.U64 R25, R8, R0.reuse, R9.reuse ;  /* 0x0000000008197219 */ /* 0x180fe20000001209 */
[----:B------:R-:W0:Y:S01]  /*0850*/  LDC R12, c[0x0][0x618] ;  /* 0x00018600ff0c7b82 */ /* 0x000e220000000800 */
[----:B------:R-:W-:Y:S01]  /*0860*/  SHF.R.U32.HI R7, RZ, R0, R9 ;  /* 0x00000000ff077219 */ /* 0x000fe20000011609 */
[----:B------:R-:W-:Y:S01]  /*0870*/  ULDC UR4, c[0x0][0x150] ;  /* 0x0000540000047ab9 */ /* 0x000fe20000000800 */
[----:B------:R-:W-:Y:S02]  /*0880*/  IADD3 R11, P0, RZ, -R25, RZ ;  /* 0x80000019ff0b7210 */ /* 0x000fe40007f1e0ff */
[----:B------:R-:W-:-:S03]  /*0890*/  I2FP.F32.U32 R0, R6 ;  /* 0x0000000600007245 */ /* 0x000fc60000201000 */
[----:B------:R-:W1:Y:S01]  /*08a0*/  LDC.64 R30, c[0x0][0x640] ;  /* 0x00019000ff1e7b82 */ /* 0x000e620000000a00 */
[----:B------:R-:W-:Y:S02]  /*08b0*/  IMAD.X R13, RZ, RZ, ~R7, P0 ;  /* 0x000000ffff0d7224 */ /* 0x000fe400000e0e07 */
[----:B------:R-:W-:Y:S01]  /*08c0*/  FMUL R0, R0, UR4 ;  /* 0x0000000400007c20 */ /* 0x000fe20008400000 */
[----:B------:R-:W-:Y:S01]  /*08d0*/  IMAD.WIDE.U32 R8, R11, R22, R16 ;  /* 0x000000160b087225 */ /* 0x000fe200078e0010 */
[----:B------:R-:W-:-:S03]  /*08e0*/  ULDC UR4, c[0x0][0x154] ;  /* 0x0000550000047ab9 */ /* 0x000fc60000000800 */
[----:B------:R-:W-:Y:S01]  /*08f0*/  IMAD R10, R13, R22, RZ ;  /* 0x000000160d0a7224 */ /* 0x000fe200078e02ff */
[----:B------:R-:W2:Y:S01]  /*0900*/  LDC R7, c[0x0][0x144] ;  /* 0x00005100ff077b82 */ /* 0x000ea20000000800 */
[----:B------:R-:W3:Y:S02]  /*0910*/  F2I.U32.TRUNC.NTZ R0, R0 ;  /* 0x0000000000007305 */ /* 0x000ee4000020f000 */
[----:B------:R-:W-:-:S04]  /*0920*/  IMAD R11, R11, R23, R10 ;  /* 0x000000170b0b7224 */ /* 0x000fc800078e020a */
[----:B------:R-:W-:Y:S01]  /*0930*/  IMAD.IADD R9, R9, 0x1, R11 ;  /* 0x0000000109097824 */ /* 0x000fe200078e020b */
[----:B------:R-:W4:Y:S01]  /*0940*/  LDC R24, c[0x0][0x608] ;  /* 0x00018200ff187b82 */ /* 0x000f220000000800 */
[----:B------:R-:W-:-:S03]  /*0950*/  IMAD.MOV.U32 R11, RZ, RZ, -0x1 ;  /* 0xffffffffff0b7424 */ /* 0x000fc600078e00ff */
[-CC-:B0-----:R-:W-:Y:S02]  /*0960*/  SHF.R.U64 R22, R8, R12.reuse, R9.reuse ;  /* 0x0000000c08167219 */ /* 0x181fe40000001209 */
[----:B------:R-:W-:Y:S02]  /*0970*/  I2FP.F32.U32 R8, R5 ;  /* 0x0000000500087245 */ /* 0x000fe40000201000 */
[----:B------:R-:W0:Y:S01]  /*0980*/  LDC R28, c[0x0][0x658] ;  /* 0x00019600ff1c7b82 */ /* 0x000e220000000800 */
[----:B-1----:R-:W-:Y:S01]  /*0990*/  ISETP.NE.U32.AND P0, PT, R30, RZ, PT ;  /* 0x000000ff1e00720c */ /* 0x002fe20003f05070 */
[----:B---3--:R-:W-:Y:S02]  /*09a0*/  IMAD.MOV R10, RZ, RZ, -R0 ;  /* 0x000000ffff0a7224 */ /* 0x008fe400078e0a00 */
[----:B------:R-:W-:Y:S01]  /*09b0*/  FMUL R8, R8, UR4 ;  /* 0x0000000408087c20 */ /* 0x000fe20008400000 */
[----:B------:R-:W-:Y:S02]  /*09c0*/  SHF.R.U32.HI R9, RZ, R12, R9 ;  /* 0x0000000cff097219 */ /* 0x000fe40000011609 */
[----:B------:R-:W-:Y:S01]  /*09d0*/  ISETP.NE.AND.EX P0, PT, R31, RZ, PT, P0 ;  /* 0x000000ff1f00720c */ /* 0x000fe20003f05300 */
[----:B------:R1:W3:Y:S01]  /*09e0*/  F2I.U32.TRUNC.NTZ R15, R8 ;  /* 0x00000008000f7305 */ /* 0x0002e2000020f000 */
[----:B------:R-:W1:Y:S01]  /*09f0*/  LDC R20, c[0x0][0x148] ;  /* 0x00005200ff147b82 */ /* 0x000e620000000800 */
[----:B--2---:R-:W-:-:S07]  /*0a00*/  IMAD R0, R7, R10, R6 ;  /* 0x0000000a07007224 */ /* 0x004fce00078e0206 */
[----:B------:R-:W2:Y:S01]  /*0a10*/  LDC R26, c[0x0][0x600] ;  /* 0x00018000ff1a7b82 */ /* 0x000ea20000000800 */
[-CC-:B----4-:R-:W-:Y:S02]  /*0a20*/  SHF.R.U64 R32, R22, R24.reuse, R9.reuse ;  /* 0x0000001816207219 */ /* 0x190fe40000001209 */
[----:B------:R-:W-:Y:S01]  /*0a30*/  SHF.R.U32.HI R7, RZ, R24, R9 ;  /* 0x00000018ff077219 */ /* 0x000fe20000011609 */
[----:B------:R-:W-:-:S04]  /*0a40*/  IMAD.MOV.U32 R9, RZ, RZ, 0x1 ;  /* 0x00000001ff097424 */ /* 0x000fc800078e00ff */
[----:B------:R-:W4:Y:S01]  /*0a50*/  LDC R21, c[0x0][0x648] ;  /* 0x00019200ff157b82 */ /* 0x000f220000000800 */
[-C--:B0-----:R-:W-:Y:S02]  /*0a60*/  SHF.L.U32 R6, R11, R28.reuse, RZ ;  /* 0x0000001c0b067219 */ /* 0x081fe400000006ff */
[--C-:B------:R-:W-:Y:S02]  /*0a70*/  SHF.R.U64 R24, R32, R28, R7.reuse ;  /* 0x0000001c20187219 */ /* 0x100fe40000001207 */
[----:B------:R-:W-:Y:S02]  /*0a80*/  LOP3.LUT R13, RZ, R6, RZ, 0x33, !PT ;  /* 0x00000006ff0d7212 */ /* 0x000fe400078e33ff */
[-C--:B------:R-:W-:Y:S01]  /*0a90*/  SHF.R.U32.HI R7, RZ, R28.reuse, R7 ;  /* 0x0000001cff077219 */ /* 0x080fe20000011607 */
[----:B------:R-:W0:Y:S01]  /*0aa0*/  LDC R23, c[0x0][0x638] ;  /* 0x00018e00ff177b82 */ /* 0x000e220000000800 */
[----:B------:R-:W-:Y:S01]  /*0ab0*/  SHF.L.U32 R12, R9, R28, RZ ;  /* 0x0000001c090c7219 */ /* 0x000fe200000006ff */
[----:B------:R-:W-:-:S06]  /*0ac0*/  IMAD.MOV.U32 R6, RZ, RZ, R24 ;  /* 0x000000ffff067224 */ /* 0x000fcc00078e0018 */
[----:B------:R-:W0:Y:S01]  /*0ad0*/  LDC R109, c[0x0][0x610] ;  /* 0x00018400ff6d7b82 */ /* 0x000e220000000800 */
[----:B-1-3--:R-:W-:Y:S05]  /*0ae0*/  @!P0 BRA `(.L_x_6) ;  /* 0x0000000000288947 */ /* 0x00afea0003800000 */
[----:B------:R-:W1:Y:S02]  /*0af0*/  LDC R11, c[0x0][0x64c] ;  /* 0x00019300ff0b7b82 */ /* 0x000e640000000800 */
[----:B-1----:R-:W-:-:S05]  /*0b00*/  IADD3 R11, P0, R24, R11, RZ ;  /* 0x0000000b180b7210 */ /* 0x002fca0007f1e0ff */
        /* <DEDUP_REMOVED lines=8> */
.L_x_6:
[----:B----4-:R-:W-:Y:S01]  /*0b90*/  SHF.R.U64 R6, R6, R21, R7 ;  /* 0x0000001506067219 */ /* 0x010fe20000001207 */
[----:B--2---:R-:W-:Y:S01]  /*0ba0*/  VIADD R7, R26, 0xffffffff ;  /* 0xffffffff1a077836 */ /* 0x004fe20000000000 */
[----:B------:R-:W-:Y:S01]  /*0bb0*/  LOP3.LUT R13, R32, R13, RZ, 0xc0, !PT ;  /* 0x0000000d200d7212 */ /* 0x000fe200078ec0ff */
[----:B------:R-:W-:Y:S02]  /*0bc0*/  IMAD.MOV R15, RZ, RZ, -R15 ;  /* 0x000000ffff0f7224 */ /* 0x000fe400078e0a0f */
[----:B------:R-:W-:Y:S02]  /*0bd0*/  IMAD.MOV R8, RZ, RZ, -R6 ;  /* 0x000000ffff087224 */ /* 0x000fe400078e0a06 */
[----:B------:R-:W-:Y:S01]  /*0be0*/  IMAD R13, R12, R6, R13 ;  /* 0x000000060c0d7224 */ /* 0x000fe200078e020d */
[----:B------:R-:W-:Y:S01]  /*0bf0*/  LOP3.LUT R6, R22, R7, RZ, 0xc0, !PT ;  /* 0x0000000716067212 */ /* 0x000fe200078ec0ff */
[----:B------:R-:W-:Y:S02]  /*0c00*/  @P3 IMAD R0, R20, R15, R5 ;  /* 0x0000000f14003224 */ /* 0x000fe400078e0205 */
[----:B0-----:R-:W-:-:S02]  /*0c10*/  IMAD R5, R8, R23, R24 ;  /* 0x0000001708057224 */ /* 0x001fc400078e0218 */
[----:B------:R-:W-:Y:S02]  /*0c20*/  IMAD R109, R13, R109, R0 ;  /* 0x0000006d0d6d7224 */ /* 0x000fe400078e0200 */
[----:B------:R-:W-:Y:S02]  /*0c30*/  IMAD R6, R5, R26, R6 ;  /* 0x0000001a05067224 */ /* 0x000fe400078e0206 */
[----:B------:R-:W-:Y:S02]  /*0c40*/  IMAD.MOV.U32 R0, RZ, RZ, 0x1 ;  /* 0x00000001ff007424 */ /* 0x000fe400078e00ff */
[----:B------:R-:W-:Y:S01]  /*0c50*/  IMAD.MOV.U32 R19, RZ, RZ, R25 ;  /* 0x000000ffff137224 */ /* 0x000fe200078e0019 */
[----:B------:R-:W-:Y:S02]  /*0c60*/  SEL R101, R6, R109, !P3 ;  /* 0x0000006d06657207 */ /* 0x000fe40005800000 */
[----:B------:R-:W-:-:S07]  /*0c70*/  SEL R109, R109, R6, !P3 ;  /* 0x000000066d6d7207 */ /* 0x000fce0005800000 */
.L_x_4:
[----:B------:R-:W-:-:S08]  /*0c80*/  NOP ;  /* 0x0000000000007918 */ /* 0x000fd00000000000 */
[----:B------:R-:W0:Y:S02]  /*0c90*/  USETMAXREG.TRY_ALLOC.CTAPOOL UP0, 0xe8 ;  /* 0x000000e8000079c8 */ /* 0x000e240008000600 */
[----:B0-----:R-:W-:-:S13]  /*0ca0*/  PLOP3.LUT P0, PT, PT, PT, UP0, 0x80, 0x0 ;  /* 0x000000000000781c */ /* 0x001fda0003f0f008 */
[----:B------:R-:W-:Y:S05]  /*0cb0*/  @!P0 BRA `(.L_x_4) ;  /* 0xfffffffc00f08947 */ /* 0x000fea000383ffff */
[----:B------:R-:W-:Y:S01]  /*0cc0*/  ULDC.64 UR4, c[0x0][0x598] ;  /* 0x0001660000047ab9 */ /* 0x000fe20000000a00 */
[----:B------:R-:W-:Y:S01]  /*0cd0*/  ULDC.64 UR36, c[0x0][0x208] ;  /* 0x0000820000247ab9 */ /* 0x000fe20000000a00 */
[----:B------:R-:W-:-:S04]  /*0ce0*/  ISETP.NE.U32.AND P0, PT, RZ, UR4, PT ;  /* 0x00000004ff007c0c */ /* 0x000fc8000bf05070 */
[----:B------:R-:W-:-:S13]  /*0cf0*/  ISETP.NE.AND.EX P0, PT, RZ, UR5, PT, P0 ;  /* 0x00000005ff007c0c */ /* 0x000fda000bf05300 */
[----:B------:R-:W-:Y:S05]  /*0d00*/  @!P0 BRA `(.L_x_7) ;  /* 0x00000000001c8947 */ /* 0x000fea0003800000 */
[----:B------:R-:W0:Y:S02]  /*0d10*/  LDC.64 R6, c[0x0][0x598] ;  /* 0x00016600ff067b82 */ /* 0x000e240000000a00 */
[----:B0-----:R-:W2:Y:S02]  /*0d20*/  LDG.E.64 R6, desc[UR36][R6.64] ;  /* 0x0000002406067981 */ /* 0x001ea4000c1e1b00 */
[----:B--2---:R-:W-:-:S04]  /*0d30*/  ISETP.NE.U32.AND P0, PT, R6, RZ, PT ;  /* 0x000000ff0600720c */ /* 0x004fc80003f05070 */
[----:B------:R-:W-:-:S13]  /*0d40*/  ISETP.NE.AND.EX P0, PT, R7, RZ, PT, P0 ;  /* 0x000000ff0700720c */ /* 0x000fda0003f05300 */
[----:B------:R-:W-:Y:S05]  /*0d50*/  @!P0 BRA `(.L_x_7) ;  /* 0x0000000000088947 */ /* 0x000fea0003800000 */
[----:B------:R0:W5:Y:S01]  /*0d60*/  LD.E R88, desc[UR36][R6.64] ;  /* 0x0000002406587980 */ /* 0x000162000c101900 */
[----:B------:R-:W-:Y:S05]  /*0d70*/  BRA `(.L_x_8) ;  /* 0x0000000000247947 */ /* 0x000fea0003800000 */
.L_x_7:
[----:B------:R-:W-:Y:S02]  /*0d80*/  ULDC.64 UR4, c[0x0][0x588] ;  /* 0x0001620000047ab9 */ /* 0x000fe40000000a00 */
[----:B------:R-:W-:-:S04]  /*0d90*/  ISETP.NE.U32.AND P0, PT, RZ, UR4, PT ;  /* 0x00000004ff007c0c */ /* 0x000fc8000bf05070 */
[----:B------:R-:W-:-:S13]  /*0da0*/  ISETP.NE.AND.EX P0, PT, RZ, UR5, PT, P0 ;  /* 0x00000005ff007c0c */ /* 0x000fda000bf05300 */
[----:B------:R-:W-:Y:S05]  /*0db0*/  @!P0 BRA `(.L_x_9) ;  /* 0x00000000000c8947 */ /* 0x000fea0003800000 */
[----:B------:R-:W0:Y:S02]  /*0dc0*/  LDC.64 R88, c[0x0][0x588] ;  /* 0x00016200ff587b82 */ /* 0x000e240000000a00 */
[----:B0-----:R1:W5:Y:S01]  /*0dd0*/  LDG.E R88, desc[UR36][R88.64] ;  /* 0x0000002458587981 */ /* 0x001362000c1e1900 */
[----:B------:R-:W-:Y:S05]  /*0de0*/  BRA `(.L_x_8) ;  /* 0x0000000000087947 */ /* 0x000fea0003800000 */
.L_x_9:
[----:B------:R-:W-:Y:S02]  /*0df0*/  ULDC UR4, c[0x0][0x580] ;  /* 0x0001600000047ab9 */ /* 0x000fe40000000800 */
[----:B------:R-:W-:-:S07]  /*0e00*/  IMAD.U32 R88, RZ, RZ, UR4 ;  /* 0x00000004ff587e24 */ /* 0x000fce000f8e00ff */
.L_x_8:
[----:B------:R-:W-:Y:S02]  /*0e10*/  ULDC.64 UR4, c[0x0][0x5a0] ;  /* 0x0001680000047ab9 */ /* 0x000fe40000000a00 */
[----:B------:R-:W-:-:S04]  /*0e20*/  ISETP.NE.U32.AND P0, PT, RZ, UR4, PT ;  /* 0x00000004ff007c0c */ /* 0x000fc8000bf05070 */
[----:B------:R-:W-:-:S13]  /*0e30*/  ISETP.NE.AND.EX P0, PT, RZ, UR5, PT, P0 ;  /* 0x00000005ff007c0c */ /* 0x000fda000bf05300 */
[----:B------:R-:W-:Y:S05]  /*0e40*/  @!P0 BRA `(.L_x_10) ;  /* 0x00000000001c8947 */ /* 0x000fea0003800000 */
[----:B0-----:R-:W0:Y:S02]  /*0e50*/  LDC.64 R6, c[0x0][0x5a0] ;  /* 0x00016800ff067b82 */ /* 0x001e240000000a00 */
[----:B0-----:R-:W2:Y:S02]  /*0e60*/  LDG.E.64 R6, desc[UR36][R6.64] ;  /* 0x0000002406067981 */ /* 0x001ea4000c1e1b00 */
[----:B--2---:R-:W-:-:S04]  /*0e70*/  ISETP.NE.U32.AND P0, PT, R6, RZ, PT ;  /* 0x000000ff0600720c */ /* 0x004fc80003f05070 */
[----:B------:R-:W-:-:S13]  /*0e80*/  ISETP.NE.AND.EX P0, PT, R7, RZ, PT, P0 ;  /* 0x000000ff0700720c */ /* 0x000fda0003f05300 */
[----:B------:R-:W-:Y:S05]  /*0e90*/  @!P0 BRA `(.L_x_10) ;  /* 0x0000000000088947 */ /* 0x000fea0003800000 */
[----:B-1----:R0:W5:Y:S01]  /*0ea0*/  LD.E R89, desc[UR36][R6.64] ;  /* 0x0000002406597980 */ /* 0x002162000c101900 */
[----:B------:R-:W-:Y:S05]  /*0eb0*/  BRA `(.L_x_11) ;  /* 0x0000000000247947 */ /* 0x000fea0003800000 */
.L_x_10:
[----:B------:R-:W-:Y:S02]  /*0ec0*/  ULDC.64 UR4, c[0x0][0x590] ;  /* 0x0001640000047ab9 */ /* 0x000fe40000000a00 */
[----:B------:R-:W-:-:S04]  /*0ed0*/  ISETP.NE.U32.AND P0, PT, RZ, UR4, PT ;  /* 0x00000004ff007c0c */ /* 0x000fc8000bf05070 */
[----:B------:R-:W-:-:S13]  /*0ee0*/  ISETP.NE.AND.EX P0, PT, RZ, UR5, PT, P0 ;  /* 0x00000005ff007c0c */ /* 0x000fda000bf05300 */
[----:B------:R-:W-:Y:S05]  /*0ef0*/  @!P0 BRA `(.L_x_12) ;  /* 0x00000000000c8947 */ /* 0x000fea0003800000 */
[----:B0-----:R-:W1:Y:S02]  /*0f00*/  LDC.64 R6, c[0x0][0x590] ;  /* 0x00016400ff067b82 */ /* 0x001e640000000a00 */
[----:B-1----:R1:W5:Y:S01]  /*0f10*/  LDG.E R89, desc[UR36][R6.64] ;  /* 0x0000002406597981 */ /* 0x002362000c1e1900 */
[----:B------:R-:W-:Y:S05]  /*0f20*/  BRA `(.L_x_11) ;  /* 0x0000000000087947 */ /* 0x000fea0003800000 */
.L_x_12:
[----:B------:R-:W-:Y:S02]  /*0f30*/  ULDC UR4, c[0x0][0x584] ;  /* 0x0001610000047ab9 */ /* 0x000fe40000000800 */
[----:B-1----:R-:W-:-:S07]  /*0f40*/  IMAD.U32 R89, RZ, RZ, UR4 ;  /* 0x00000004ff597e24 */ /* 0x002fce000f8e00ff */
.L_x_11:
[----:B------:R-:W-:-:S13]  /*0f50*/  LOP3.LUT P0, RZ, R0, 0xff, RZ, 0xc0, !PT ;  /* 0x000000ff00ff7812 */ /* 0x000fda000780c0ff */
[----:B------:R-:W-:Y:S05]  /*0f60*/  @!P0 EXIT ;  /* 0x000000000000894d */ /* 0x000fea0003800000 */
[----:B------:R-:W2:Y:S01]  /*0f70*/  LDC R91, c[0x0][0x658] ;  /* 0x00019600ff5b7b82 */ /* 0x000ea20000000800 */
[----:B------:R-:W-:Y:S01]  /*0f80*/  ULDC.64 UR6, c[0x0][0x288] ;  /* 0x0000a20000067ab9 */ /* 0x000fe20000000a00 */
[----:B------:R-:W-:Y:S01]  /*0f90*/  LOP3.LUT R14, R14, 0x1, RZ, 0xc0, !PT ;  /* 0x000000010e0e7812 */ /* 0x000fe200078ec0ff */
[----:B------:R-:W-:Y:S01]  /*0fa0*/  UIADD3 UR4, UR7, 0x7f, URZ ;  /* 0x0000007f07047890 */ /* 0x000fe2000fffe03f */
[----:B------:R-:W-:Y:S01]  /*0fb0*/  SHF.R.U32.HI R0, RZ, 0x2, R3 ;  /* 0x00000002ff007819 */ /* 0x000fe20000011603 */
[----:B------:R-:W-:Y:S01]  /*0fc0*/  IMAD.U32 R5, RZ, RZ, UR6 ;  /* 0x00000006ff057e24 */ /* 0x000fe2000f8e00ff */
[----:B------:R-:W-:Y:S01]  /*0fd0*/  SHF.R.U32.HI R4, RZ, 0x1, R4 ;  /* 0x00000001ff047819 */ /* 0x000fe20000011604 */
[----:B------:R-:W-:Y:S01]  /*0fe0*/  USHF.R.S32.HI UR5, URZ, 0x1f, UR4 ;  /* 0x0000001f3f057899 */ /* 0x000fe20008011404 */
[----:B------:R-:W3:Y:S01]  /*0ff0*/  LDC.64 R94, c[0x0][0x5c8] ;  /* 0x00017200ff5e7b82 */ /* 0x000ee20000000a00 */
[----:B------:R-:W-:Y:S01]  /*1000*/  LOP3.LUT R90, R3, 0x3, RZ, 0xc0, !PT ;  /* 0x00000003035a7812 */ /* 0x000fe200078ec0ff */
[----:B01----:R-:W-:Y:S01]  /*1010*/  IMAD.SHL.U32 R7, R14, 0x40, RZ ;  /* 0x000000400e077824 */ /* 0x003fe200078e00ff */
[----:B------:R-:W-:Y:S01]  /*1020*/  LOP3.LUT R0, R0, 0x7, RZ, 0xc0, !PT ;  /* 0x0000000700007812 */ /* 0x000fe200078ec0ff */
[----:B------:R-:W-:Y:S01]  /*1030*/  ULEA.HI UR5, UR5, UR4, URZ, 0x7 ;  /* 0x0000000405057291 */ /* 0x000fe2000f8f383f */
[----:B------:R-:W-:Y:S01]  /*1040*/  LOP3.LUT R23, R4, 0x30, RZ, 0xc0, !PT ;  /* 0x0000003004177812 */ /* 0x000fe200078ec0ff */
[----:B------:R-:W-:Y:S01]  /*1050*/  IMAD R90, R90, -0x2, R5 ;  /* 0xfffffffe5a5a7824 */ /* 0x000fe200078e0205 */
[--C-:B------:R-:W-:Y:S01]  /*1060*/  LOP3.LUT R22, R7, 0x40, R0.reuse, 0xe2, !PT ;  /* 0x0000004007167812 */ /* 0x100fe200078ee200 */
[----:B------:R-:W0:Y:S01]  /*1070*/  LDC R98, c[0x0][0x600] ;  /* 0x00018000ff627b82 */ /* 0x000e220000000800 */
[----:B------:R-:W-:Y:S01]  /*1080*/  IADD3 R5, RZ, -R23, -R0 ;  /* 0x80000017ff057210 */ /* 0x000fe20007ffe800 */
[----:B------:R-:W-:Y:S01]  /*1090*/  IMAD.MOV.U32 R0, RZ, RZ, -0x1 ;  /* 0xffffffffff007424 */ /* 0x000fe200078e00ff */
[----:B------:R-:W-:Y:S01]  /*10a0*/  USHF.R.S32.HI UR43, URZ, 0x7, UR5 ;  /* 0x000000073f2b7899 */ /* 0x000fe20008011405 */
[----:B------:R-:W-:Y:S01]  /*10b0*/  IMAD.MOV.U32 R4, RZ, RZ, 0x1 ;  /* 0x00000001ff047424 */ /* 0x000fe200078e00ff */
[C---:B------:R-:W-:Y:S01]  /*10c0*/  LOP3.LUT R97, R3.reuse, 0x80, RZ, 0xc0, !PT ;  /* 0x0000008003617812 */ /* 0x040fe200078ec0ff */
[----:B------:R-:W-:Y:S01]  /*10d0*/  IMAD R5, R14, -0x40, R5 ;  /* 0xffffffc00e057824 */ /* 0x000fe200078e0205 */
[----:B------:R-:W-:Y:S01]  /*10e0*/  UISETP.LT.AND UP0, UPT, UR43, 0x1, UPT ;  /* 0x000000012b00788c */ /* 0x000fe2000bf01270 */
[----:B--2---:R-:W-:Y:S01]  /*10f0*/  SHF.L.U32 R0, R0, R91, RZ ;  /* 0x0000005b00007219 */ /* 0x004fe200000006ff */
[----:B------:R-:W-:Y:S01]  /*1100*/  ULDC UR4, c[0x0][0x284] ;  /* 0x0000a10000047ab9 */ /* 0x000fe20000000800 */
[----:B------:R-:W-:Y:S01]  /*1110*/  LOP3.LUT R22, R22, R23, RZ, 0xfc, !PT ;  /* 0x0000001716167212 */ /* 0x000fe200078efcff */
[----:B------:R-:W-:Y:S01]  /*1120*/  USEL UR44, UR43, 0x1, UP0 ;  /* 0x000000012b2c7887 */ /* 0x000fe20008000000 */
[----:B------:R-:W-:Y:S01]  /*1130*/  SHF.L.U32 R91, R4, R91, RZ ;  /* 0x0000005b045b7219 */ /* 0x000fe200000006ff */
[----:B------:R-:W-:Y:S01]  /*1140*/  IMAD.SHL.U32 R96, R3, 0x2, RZ ;  /* 0x0000000203607824 */ /* 0x000fe200078e00ff */
[----:B------:R-:W-:Y:S01]  /*1150*/  LOP3.LUT R116, R18, 0x1, RZ, 0xfc, !PT ;  /* 0x0000000112747812 */ /* 0x000fe200078efcff */
[----:B------:R-:W-:Y:S01]  /*1160*/  VIADD R100, R5, UR4 ;  /* 0x0000000405647c36 */ /* 0x000fe20008000000 */
[C-C-:B---3--:R-:W-:Y:S01]  /*1170*/  SHF.L.U64.HI R92, R94.reuse, 0x7, R95.reuse ;  /* 0x000000075e5c7819 */ /* 0x148fe2000001025f */
[----:B------:R-:W-:Y:S01]  /*1180*/  IMAD.MOV.U32 R23, RZ, RZ, RZ ;  /* 0x000000ffff177224 */ /* 0x000fe200078e00ff */
[C---:B------:R-:W-:Y:S01]  /*1190*/  SHF.L.U64.HI R93, R94.reuse, 0x3, R95 ;  /* 0x000000035e5d7819 */ /* 0x040fe2000001025f */
[C---:B------:R-:W-:Y:S01]  /*11a0*/  IMAD.SHL.U32 R95, R94.reuse, 0x80, RZ ;  /* 0x000000805e5f7824 */ /* 0x040fe200078e00ff */
[----:B------:R-:W-:Y:S01]  /*11b0*/  SHF.R.U32.HI R97, RZ, 0x7, R97 ;  /* 0x00000007ff617819 */ /* 0x000fe20000011661 */
[----:B------:R-:W-:Y:S01]  /*11c0*/  IMAD.SHL.U32 R94, R94, 0x8, RZ ;  /* 0x000000085e5e7824 */ /* 0x000fe200078e00ff */
[----:B------:R-:W-:Y:S01]  /*11d0*/  LOP3.LUT R99, RZ, R0, RZ, 0x33, !PT ;  /* 0x00000000ff637212 */ /* 0x000fe200078e33ff */
[----:B------:R-:W-:Y:S01]  /*11e0*/  UIADD3 UR44, UR43, -UR44, URZ ;  /* 0x8000002c2b2c7290 */ /* 0x000fe2000fffe03f */
[----:B0-----:R-:W-:Y:S01]  /*11f0*/  VIADD R98, R98, 0xffffffff ;  /* 0xffffffff62627836 */ /* 0x001fe20000000000 */
[----:B------:R-:W-:Y:S01]  /*1200*/  UMOV UR40, URZ ;  /* 0x0000003f00287c82 */ /* 0x000fe20008000000 */
[----:B------:R-:W-:-:S09]  /*1210*/  UMOV UR42, URZ ;  /* 0x0000003f002a7c82 */ /* 0x000fd20008000000 */
.L_x_156:
[----:B0-----:R-:W0:Y:S01]  /*1220*/  SHFL.IDX PT, R0, R97, RZ, 0x1f ;  /* 0x00001fff61007589 */ /* 0x001e2200000e0000 */
[----:B-1----:R-:W1:Y:S01]  /*1230*/  S2UR UR7, SR_CgaCtaId ;  /* 0x00000000000779c3 */ /* 0x002e620000008800 */
[----:B------:R-:W-:Y:S01]  /*1240*/  UMOV UR6, 0x400 ;  /* 0x0000040000067882 */ /* 0x000fe20000000000 */
[----:B0-----:R-:W-:Y:S01]  /*1250*/  R2UR UR4, R0 ;  /* 0x00000000000472ca */ /* 0x001fe200000e0000 */
[----:B-1----:R-:W-:-:S12]  /*1260*/  ULEA UR46, UR7, UR6, 0x18 ;  /* 0x00000006072e7291 */ /* 0x002fd8000f8ec03f */
[----:B------:R-:W-:-:S04]  /*1270*/  ULEA.HI UR5, UR4, UR4, URZ, 0x1 ;  /* 0x0000000404057291 */ /* 0x000fc8000f8f083f */
[----:B------:R-:W-:-:S04]  /*1280*/  ULOP3.LUT UR5, UR5, 0x7fffe, URZ, 0xc0, !UPT ;  /* 0x0007fffe05057892 */ /* 0x000fc8000f8ec03f */
[----:B------:R-:W-:-:S03]  /*1290*/  UIADD3 UR5, UR4, -UR5, URZ ;  /* 0x8000000504057290 */ /* 0x000fc6000fffe03f */
[----:B------:R-:W-:Y:S01]  /*12a0*/  ULDC UR4, c[0x0][0x28c] ;  /* 0x0000a30000047ab9 */ /* 0x000fe20000000800 */
[----:B------:R-:W-:Y:S01]  /*12b0*/  ULEA UR5, UR5, UR46, 0xd ;  /* 0x0000002e05057291 */ /* 0x000fe2000f8e683f */
[----:B------:R-:W-:-:S03]  /*12c0*/  ISETP.LT.AND P0, PT, RZ, UR4, PT ;  /* 0x00000004ff007c0c */ /* 0x000fc6000bf01270 */
[----:B------:R-:W-:-:S04]  /*12d0*/  UIADD3 UR5, UR5, 0x100, URZ ;  /* 0x0000010005057890 */ /* 0x000fc8000fffe03f */
[----:B------:R-:W-:-:S04]  /*12e0*/  USHF.R.U32.HI UR5, URZ, 0x4, UR5 ;  /* 0x000000043f057899 */ /* 0x000fc80008011605 */
[----:B------:R-:W-:-:S04]  /*12f0*/  ULOP3.LUT UR5, UR5, 0x3fff, URZ, 0xc0, !UPT ;  /* 0x00003fff05057892 */ /* 0x000fc8000f8ec03f */
[----:B------:R-:W-:Y:S01]  /*1300*/  ULOP3.LUT UR45, UR5, 0x10000, URZ, 0xfc, !UPT ;  /* 0x00010000052d7892 */ /* 0x000fe2000f8efc3f */
[----:B--2345:R-:W-:Y:S11]  /*1310*/  @P0 BRA `(.L_x_13) ;  /* 0x0000000000400947 */ /* 0x03cff60003800000 */
[----:B------:R-:W-:Y:S01]  /*1320*/  MOV R0, 0x0 ;  /* 0x0000000000007802 */ /* 0x000fe20000000f00 */
[----:B------:R-:W-:Y:S01]  /*1330*/  ULDC.64 UR4, c[0x4][0x68] ;  /* 0x01001a0000047ab9 */ /* 0x000fe20000000a00 */
[----:B------:R-:W-:Y:S01]  /*1340*/  ULDC.64 UR6, c[0x4][0x8] ;  /* 0x0100020000067ab9 */ /* 0x000fe20000000a00 */
[----:B------:R-:W-:Y:S01]  /*1350*/  IMAD.U32 R4, RZ, RZ, UR4 ;  /* 0x00000004ff047e24 */ /* 0x000fe2000f8e00ff */
[----:B------:R0:W1:Y:S01]  /*1360*/  LDC.64 R14, c[0x4][R0] ;  /* 0x01000000000e7b82 */ /* 0x0000620000000a00 */
[----:B------:R-:W-:Y:S01]  /*1370*/  IMAD.U32 R5, RZ, RZ, UR5 ;  /* 0x00000005ff057e24 */ /* 0x000fe2000f8e00ff */
[----:B------:R-:W-:Y:S01]  /*1380*/  ULDC.64 UR4, c[0x4][0x70] ;  /* 0x01001c0000047ab9 */ /* 0x000fe20000000a00 */
[----:B------:R-:W-:Y:S02]  /*1390*/  IMAD.U32 R10, RZ, RZ, UR6 ;  /* 0x00000006ff0a7e24 */ /* 0x000fe4000f8e00ff */
[----:B------:R-:W-:Y:S02]  /*13a0*/  IMAD.U32 R6, RZ, RZ, UR4 ;  /* 0x00000004ff067e24 */ /* 0x000fe4000f8e00ff */
[----:B------:R-:W-:-:S02]  /*13b0*/  IMAD.U32 R7, RZ, RZ, UR5 ;  /* 0x00000005ff077e24 */ /* 0x000fc4000f8e00ff */
[----:B------:R-:W-:Y:S02]  /*13c0*/  IMAD.U32 R11, RZ, RZ, UR7 ;  /* 0x00000007ff0b7e24 */ /* 0x000fe4000f8e00ff */
[----:B------:R-:W-:Y:S02]  /*13d0*/  IMAD.MOV.U32 R8, RZ, RZ, 0x1e1 ;  /* 0x000001e1ff087424 */ /* 0x000fe400078e00ff */
[----:B------:R-:W-:Y:S02]  /*13e0*/  IMAD.MOV.U32 R12, RZ, RZ, 0x1 ;  /* 0x00000001ff0c7424 */ /* 0x000fe400078e00ff */
[----:B0-----:R-:W-:-:S07]  /*13f0*/  IMAD.MOV.U32 R13, RZ, RZ, RZ ;  /* 0x000000ffff0d7224 */ /* 0x001fce00078e00ff */
[----:B------:R-:W-:-:S07]  /*1400*/  LEPC R20, `(.L_x_13) ;  /* 0x000000001014794e */ /* 0x000fce0000000000 */
[----:B-1---5:R-:W-:Y:S05]  /*1410*/  CALL.ABS.NOINC R14 ;  /* 0x000000000e007343 */ /* 0x022fea0003c00000 */
.L_x_13:
[----:B------:R-:W-:-:S13]  /*1420*/  ISETP.NE.AND P0, PT, R116, 0x3, PT ;  /* 0x000000037400780c */ /* 0x000fda0003f05270 */
[----:B------:R-:W-:Y:S05]  /*1430*/  @!P0 BRA `(.L_x_14) ;  /* 0x0000000000048947 */ /* 0x000fea0003800000 */
[----:B------:R-:W-:Y:S01]  /*1440*/  BPT.TRAP 0x1 ;  /* 0x000000040000795c */ /* 0x000fe20000300000 */
.L_x_14:
[----:B------:R-:W-:Y:S02]  /*1450*/  IMAD.U32 R3, RZ, RZ, UR42 ;  /* 0x0000002aff037e24 */ /* 0x000fe4000f8e00ff */
[----:B------:R-:W-:-:S03]  /*1460*/  IMAD.U32 R0, RZ, RZ, UR40 ;  /* 0x00000028ff007e24 */ /* 0x000fc6000f8e00ff */
[----:B------:R-:W-:Y:S02]  /*1470*/  LEA R3, R3, UR46, 0x3 ;  /* 0x0000002e03037c11 */ /* 0x000fe4000f8e18ff */
[----:B------:R-:W-:-:S04]  /*1480*/  SHF.L.U32 R0, R0, 0x1f, RZ ;  /* 0x0000001f00007819 */ /* 0x000fc800000006ff */
[----:B------:R0:W1:Y:S01]  /*1490*/  SYNCS.PHASECHK.TRANS64.TRYWAIT P1, [R3+URZ], R0 ;  /* 0x00000000030075a7 */ /* 0x000062000802017f */
[----:B------:R-:W-:Y:S05]  /*14a0*/  @!P0 BRA `(.L_x_15) ;  /* 0x0000000000048947 */ /* 0x000fea0003800000 */
[----:B------:R-:W-:Y:S01]  /*14b0*/  BPT.TRAP 0x1 ;  /* 0x000000040000795c */ /* 0x000fe20000300000 */
.L_x_15:
[----:B------:R-:W-:-:S05]  /*14c0*/  IMAD.U32 R4, RZ, RZ, UR44 ;  /* 0x0000002cff047e24 */ /* 0x000fca000f8e00ff */
[----:B------:R-:W-:Y:S01]  /*14d0*/  ISETP.GE.AND P2, PT, R4, 0x1, PT ;  /* 0x000000010400780c */ /* 0x000fe20003f46270 */
[----:B-1----:R-:W-:-:S12]  /*14e0*/  @P1 BRA `(.L_x_16) ;  /* 0x0000000000081947 */ /* 0x002fd80003800000 */
[----:B------:R-:W1:Y:S02]  /*14f0*/  SYNCS.PHASECHK.TRANS64.TRYWAIT P1, [R3+URZ], R0 ;  /* 0x00000000030075a7 */ /* 0x000e64000802017f */
[----:B-1----:R-:W-:Y:S05]  /*1500*/  @!P1 BRA `(.L_x_17) ;  /* 0x0000007c00289947 */ /* 0x002fea0003800000 */
.L_x_16:
[----:B------:R-:W-:Y:S05]  /*1510*/  WARPSYNC.ALL ;  /* 0x0000000000007948 */ /* 0x000fea0003800000 */
[----:B------:R-:W-:Y:S01]  /*1520*/  UIADD3 UR4, UR46, 0x50100, URZ ;  /* 0x000501002e047890 */ /* 0x000fe2000fffe03f */
[----:B------:R-:W-:Y:S01]  /*1530*/  WARPGROUP.ARRIVE ;  /* 0x00000000000079c5 */ /* 0x000fe20000000000 */
[----:B------:R-:W-:Y:S02]  /*1540*/  ULEA UR6, UR42, UR45, 0xc ;  /* 0x0000002d2a067291 */ /* 0x000fe4000f8e603f */
[----:B------:R-:W-:Y:S01]  /*1550*/  USHF.R.U32.HI UR4, URZ, 0x4, UR4 ;  /* 0x000000043f047899 */ /* 0x000fe20008011604 */
[----:B------:R-:W-:Y:S01]  /*1560*/  UMOV UR13, 0x40000040 ;  /* 0x40000040000d7882 */ /* 0x000fe20000000000 */
[----:B------:R-:W-:-:S02]  /*1570*/  UMOV UR15, 0x40000040 ;  /* 0x40000040000f7882 */ /* 0x000fc40000000000 */
[----:B------:R-:W-:Y:S01]  /*1580*/  ULOP3.LUT UR4, UR4, 0x3fff, URZ, 0xc0, !UPT ;  /* 0x00003fff04047892 */ /* 0x000fe2000f8ec03f */
[----:B------:R-:W-:Y:S01]  /*1590*/  UMOV UR12, UR6 ;  /* 0x00000006000c7c82 */ /* 0x000fe20008000000 */
[----:B------:R-:W-:Y:S02]  /*15a0*/  UIADD3 UR5, UR6, 0x400, URZ ;  /* 0x0000040006057890 */ /* 0x000fe4000fffe03f */
[----:B------:R-:W-:Y:S02]  /*15b0*/  ULOP3.LUT UR8, UR4, 0x10000, URZ, 0xfc, !UPT ;  /* 0x0001000004087892 */ /* 0x000fe4000f8efc3f */
[----:B------:R-:W-:Y:S02]  /*15c0*/  UIADD3 UR7, UR6, 0x806, URZ ;  /* 0x0000080606077890 */ /* 0x000fe4000fffe03f */
[----:B------:R-:W-:Y:S02]  /*15d0*/  ULEA UR4, UR42, UR8, 0xa ;  /* 0x000000082a047291 */ /* 0x000fe4000f8e503f */
[----:B------:R-:W-:-:S02]  /*15e0*/  UIADD3 UR10, UR6, 0xc06, URZ ;  /* 0x00000c06060a7890 */ /* 0x000fc4000fffe03f */
[----:B------:R-:W-:-:S03]  /*15f0*/  UIADD3 UR9, UR4, 0x206, URZ ;  /* 0x0000020604097890 */ /* 0x000fc6000fffe03f */
[----:B------:R-:W-:Y:S02]  /*1600*/  UMOV UR14, UR4 ;  /* 0x00000004000e7c82 */ /* 0x000fe40008000000 */
[----:B------:R-:W-:Y:S01]  /*1610*/  HGMMA.64x64x16.F32.BF16 R56, gdesc[UR12], RZ, !UPT, gsb0 ;  /* 0x00e000000c3879f0 */ /* 0x000fe2000c0018ff */
[----:B------:R-:W-:Y:S01]  /*1620*/  UMOV UR12, UR5 ;  /* 0x00000005000c7c82 */ /* 0x000fe20008000000 */
[----:B------:R-:W-:Y:S01]  /*1630*/  UMOV UR13, 0x40000040 ;  /* 0x40000040000d7882 */ /* 0x000fe20000000000 */
[----:B------:R-:W-:Y:S01]  /*1640*/  UIADD3 UR5, UR6, 0x402, URZ ;  /* 0x0000040206057890 */ /* 0x000fe2000fffe03f */
[----:B------:R-:W-:Y:S02]  /*1650*/  WARPGROUP.DEPBAR.LE gsb0, 0x0 ;  /* 0x00008000000079c5 */ /* 0x000fe40000010000 */
[----:B------:R-:W-:-:S06]  /*1660*/  WARPGROUP.ARRIVE ;  /* 0x00000000000079c5 */ /* 0x000fcc0000000000 */
[----:B------:R-:W-:Y:S01]  /*1670*/  HGMMA.64x64x16.F32.BF16 R24, gdesc[UR12], RZ, !UPT, gsb0 ;  /* 0x00e000000c1879f0 */ /* 0x000fe2000c0018ff */
[----:B------:R-:W-:Y:S02]  /*1680*/  UIADD3 UR12, UR6, 0x2, URZ ;  /* 0x00000002060c7890 */ /* 0x000fe4000fffe03f */
[----:B------:R-:W-:Y:S01]  /*1690*/  UIADD3 UR14, UR4, 0x2, URZ ;  /* 0x00000002040e7890 */ /* 0x000fe2000fffe03f */
[----:B------:R-:W-:Y:S01]  /*16a0*/  UMOV UR13, 0x40000040 ;  /* 0x40000040000d7882 */ /* 0x000fe20000000000 */
[----:B------:R-:W-:Y:S01]  /*16b0*/  UMOV UR15, 0x40000040 ;  /* 0x40000040000f7882 */ /* 0x000fe20000000000 */
[----:B------:R-:W-:Y:S02]  /*16c0*/  WARPGROUP.DEPBAR.LE gsb0, 0x0 ;  /* 0x00008000000079c5 */ /* 0x000fe40000010000 */
[----:B------:R-:W-:-:S06]  /*16d0*/  WARPGROUP.ARRIVE ;  /* 0x00000000000079c5 */ /* 0x000fcc0000000000 */
[----:B------:R-:W-:Y:S01]  /*16e0*/  HGMMA.64x64x16.F32.BF16 R56, gdesc[UR12], R56, gsb0 ;  /* 0x00e000000c3879f0 */ /* 0x000fe20008001838 */
[----:B------:R-:W-:Y:S01]  /*16f0*/  UMOV UR12, UR5 ;  /* 0x00000005000c7c82 */ /* 0x000fe20008000000 */
[----:B------:R-:W-:Y:S01]  /*1700*/  UMOV UR13, 0x40000040 ;  /* 0x40000040000d7882 */ /* 0x000fe20000000000 */
[----:B------:R-:W-:Y:S01]  /*1710*/  UIADD3 UR5, UR6, 0x404, URZ ;  /* 0x0000040406057890 */ /* 0x000fe2000fffe03f */
[----:B------:R-:W-:Y:S02]  /*1720*/  WARPGROUP.DEPBAR.LE gsb0, 0x0 ;  /* 0x00008000000079c5 */ /* 0x000fe40000010000 */
[----:B------:R-:W-:-:S06]  /*1730*/  WARPGROUP.ARRIVE ;  /* 0x00000000000079c5 */ /* 0x000fcc0000000000 */
[----:B------:R-:W-:Y:S01]  /*1740*/  HGMMA.64x64x16.F32.BF16 R24, gdesc[UR12], R24, gsb0 ;  /* 0x00e000000c1879f0 */ /* 0x000fe20008001818 */
        /* <DEDUP_REMOVED lines=56> */
[----:B------:R-:W-:Y:S01]  /*1ad0*/  UMOV UR4, UR7 ;  /* 0x0000000700047c82 */ /* 0x000fe20008000000 */
[----:B------:R-:W-:Y:S01]  /*1ae0*/  UMOV UR6, UR9 ;  /* 0x0000000900067c82 */ /* 0x000fe20008000000 */
[----:B------:R-:W-:Y:S01]  /*1af0*/  UMOV UR7, 0x40000040 ;  /* 0x4000004000077882 */ /* 0x000fe20000000000 */
[----:B------:R-:W-:Y:S02]  /*1b00*/  WARPGROUP.DEPBAR.LE gsb0, 0x0 ;  /* 0x00008000000079c5 */ /* 0x000fe40000010000 */
[----:B------:R-:W-:-:S06]  /*1b10*/  WARPGROUP.ARRIVE ;  /* 0x00000000000079c5 */ /* 0x000fcc0000000000 */
[----:B------:R-:W-:Y:S01]  /*1b20*/  HGMMA.64x64x16.F32.BF16 R56, gdesc[UR12], R56, gsb0 ;  /* 0x00e000000c3879f0 */ /* 0x000fe20008001838 */
[----:B------:R-:W-:Y:S01]  /*1b30*/  UMOV UR12, UR5 ;  /* 0x00000005000c7c82 */ /* 0x000fe20008000000 */
[----:B------:R-:W-:Y:S01]  /*1b40*/  UMOV UR13, 0x40000040 ;  /* 0x40000040000d7882 */ /* 0x000fe20000000000 */
[----:B------:R-:W-:Y:S01]  /*1b50*/  UMOV UR5, 0x40000040 ;  /* 0x4000004000057882 */ /* 0x000fe20000000000 */
[----:B------:R-:W-:Y:S02]  /*1b60*/  WARPGROUP.DEPBAR.LE gsb0, 0x0 ;  /* 0x00008000000079c5 */ /* 0x000fe40000010000 */
[----:B------:R-:W-:-:S06]  /*1b70*/  WARPGROUP.ARRIVE ;  /* 0x00000000000079c5 */ /* 0x000fcc0000000000 */
[----:B------:R-:W-:Y:S03]  /*1b80*/  HGMMA.64x64x16.F32.BF16 R24, gdesc[UR12], R24, gsb0 ;  /* 0x00e000000c1879f0 */ /* 0x000fe60008001818 */
[----:B------:R-:W-:Y:S02]  /*1b90*/  WARPGROUP.DEPBAR.LE gsb0, 0x0 ;  /* 0x00008000000079c5 */ /* 0x000fe40000010000 */
[----:B------:R-:W-:-:S06]  /*1ba0*/  WARPGROUP.ARRIVE ;  /* 0x00000000000079c5 */ /* 0x000fcc0000000000 */
[----:B------:R-:W-:Y:S01]  /*1bb0*/  HGMMA.64x64x16.F32.BF16 R56, gdesc[UR4], R56, gsb0 ;  /* 0x00e00000043879f0 */ /* 0x000fe20008001838 */
[----:B------:R-:W-:Y:S01]  /*1bc0*/  UMOV UR4, UR10 ;  /* 0x0000000a00047c82 */ /* 0x000fe20008000000 */
[----:B------:R-:W-:Y:S01]  /*1bd0*/  UMOV UR5, 0x40000040 ;  /* 0x4000004000057882 */ /* 0x000fe20000000000 */
[----:B------:R-:W-:Y:S02]  /*1be0*/  WARPGROUP.DEPBAR.LE gsb0, 0x0 ;  /* 0x00008000000079c5 */ /* 0x000fe40000010000 */
[----:B------:R-:W-:-:S06]  /*1bf0*/  WARPGROUP.ARRIVE ;  /* 0x00000000000079c5 */ /* 0x000fcc0000000000 */
[----:B------:R-:W-:Y:S03]  /*1c00*/  HGMMA.64x64x16.F32.BF16 R24, gdesc[UR4], R24, gsb0 ;  /* 0x00e00000041879f0 */ /* 0x000fe60008001818 */
[----:B------:R-:W-:Y:S02]  /*1c10*/  WARPGROUP.DEPBAR.LE gsb0, 0x0 ;  /* 0x00008000000079c5 */ /* 0x000fe40000010000 */
[----:B------:R-:W-:Y:S05]  /*1c20*/  @!P2 BRA `(.L_x_18) ;  /* 0x00000008004ca947 */ /* 0x000fea0003800000 */
[----:B------:R-:W-:Y:S01]  /*1c30*/  UIADD3 UR13, UR42, 0x1, URZ ;  /* 0x000000012a0d7890 */ /* 0x000fe2000fffe03f */
[----:B01----:R-:W-:Y:S01]  /*1c40*/  IMAD.U32 R0, RZ, RZ, UR44 ;  /* 0x0000002cff007e24 */ /* 0x003fe2000f8e00ff */
[----:B------:R-:W-:Y:S02]  /*1c50*/  UMOV UR9, UR42 ;  /* 0x0000002a00097c82 */ /* 0x000fe40008000000 */
[----:B------:R-:W-:-:S04]  /*1c60*/  UISETP.NE.AND UP0, UPT, UR13, 0x5, UPT ;  /* 0x000000050d00788c */ /* 0x000fc8000bf05270 */
[----:B------:R-:W-:Y:S02]  /*1c70*/  USEL UR4, URZ, 0x1, UP0 ;  /* 0x000000013f047887 */ /* 0x000fe40008000000 */
[----:B------:R-:W-:Y:S02]  /*1c80*/  USEL UR13, UR13, URZ, UP0 ;  /* 0x0000003f0d0d7287 */ /* 0x000fe40008000000 */
[----:B------:R-:W-:-:S06]  /*1c90*/  ULOP3.LUT UR4, UR40, UR4, URZ, 0x3c, !UPT ;  /* 0x0000000428047292 */ /* 0x000fcc000f8e3c3f */
[----:B------:R-:W-:-:S07]  /*1ca0*/  IMAD.U32 R5, RZ, RZ, UR4 ;  /* 0x00000004ff057e24 */ /* 0x000fce000f8e00ff */
.L_x_25:
[----:B01----:R-:W-:Y:S05]  /*1cb0*/  @!P0 BRA `(.L_x_19) ;  /* 0x0000000000048947 */ /* 0x003fea0003800000 */
[----:B------:R-:W-:Y:S01]  /*1cc0*/  BPT.TRAP 0x1 ;  /* 0x000000040000795c */ /* 0x000fe20000300000 */
.L_x_19:
[----:B------:R-:W0:Y:S01]  /*1cd0*/  S2UR UR4, SR_CgaCtaId ;  /* 0x00000000000479c3 */ /* 0x000e220000008800 */
[----:B------:R-:W-:Y:S01]  /*1ce0*/  UMOV UR10, 0x400 ;  /* 0x00000400000a7882 */ /* 0x000fe20000000000 */
[----:B------:R-:W-:Y:S01]  /*1cf0*/  SHF.L.U32 R3, R5, 0x1f, RZ ;  /* 0x0000001f05037819 */ /* 0x000fe200000006ff */
[----:B0-----:R-:W-:-:S04]  /*1d00*/  ULEA UR10, UR4, UR10, 0x18 ;  /* 0x0000000a040a7291 */ /* 0x001fc8000f8ec03f */
[----:B------:R-:W-:-:S09]  /*1d10*/  ULEA UR4, UR13, UR10, 0x3 ;  /* 0x0000000a0d047291 */ /* 0x000fd2000f8e183f */
[----:B------:R0:W1:Y:S01]  /*1d20*/  SYNCS.PHASECHK.TRANS64.TRYWAIT P1, [UR4], R3 ;  /* 0x00000003ff0075a7 */ /* 0x0000620008020144 */
[----:B------:R-:W-:Y:S05]  /*1d30*/  @!P0 BRA `(.L_x_20) ;  /* 0x0000000000048947 */ /* 0x000fea0003800000 */
[----:B------:R-:W-:Y:S01]  /*1d40*/  BPT.TRAP 0x1 ;  /* 0x000000040000795c */ /* 0x000fe20000300000 */
.L_x_20:
[----:B-1----:R-:W-:Y:S05]  /*1d50*/  @P1 BRA `(.L_x_21) ;  /* 0x0000000000081947 */ /* 0x002fea0003800000 */
[----:B------:R-:W1:Y:S02]  /*1d60*/  SYNCS.PHASECHK.TRANS64.TRYWAIT P1, [UR4], R3 ;  /* 0x00000003ff0075a7 */ /* 0x000e640008020144 */
[----:B-1----:R-:W-:Y:S05]  /*1d70*/  @!P1 BRA `(.L_x_22) ;  /* 0x0000007400209947 */ /* 0x002fea0003800000 */
.L_x_21:
[----:B------:R-:W-:Y:S01]  /*1d80*/  ULEA UR12, UR13, UR8, 0xa ;  /* 0x000000080d0c7291 */ /* 0x000fe2000f8e503f */
[----:B------:R-:W-:Y:S01]  /*1d90*/  WARPGROUP.ARRIVE ;  /* 0x00000000000079c5 */ /* 0x000fe20000000000 */
[----:B------:R-:W-:Y:S01]  /*1da0*/  ULEA UR11, UR13, UR45, 0xc ;  /* 0x0000002d0d0b7291 */ /* 0x000fe2000f8e603f */
[----:B------:R-:W-:Y:S01]  /*1db0*/  UMOV UR7, 0x40000040 ;  /* 0x4000004000077882 */ /* 0x000fe20000000000 */
[----:B------:R-:W-:Y:S02]  /*1dc0*/  UMOV UR5, 0x40000040 ;  /* 0x4000004000057882 */ /* 0x000fe40000000000 */
[----:B------:R-:W-:Y:S01]  /*1dd0*/  UIADD3 UR14, UR11, 0x400, URZ ;  /* 0x000004000b0e7890 */ /* 0x000fe2000fffe03f */
[----:B------:R-:W-:Y:S02]  /*1de0*/  UMOV UR6, UR12 ;  /* 0x0000000c00067c82 */ /* 0x000fe40008000000 */
[----:B------:R-:W-:Y:S02]  /*1df0*/  UMOV UR4, UR11 ;  /* 0x0000000b00047c82 */ /* 0x000fe40008000000 */
[----:B------:R-:W-:Y:S01]  /*1e00*/  HGMMA.64x64x16.F32.BF16 R56, gdesc[UR4], R56, gsb0 ;  /* 0x00e00000043879f0 */ /* 0x000fe20008001838 */
[----:B------:R-:W-:Y:S01]  /*1e10*/  UMOV UR5, 0x40000040 ;  /* 0x4000004000057882 */ /* 0x000fe20000000000 */
[----:B------:R-:W-:Y:S01]  /*1e20*/  UMOV UR4, UR14 ;  /* 0x0000000e00047c82 */ /* 0x000fe20008000000 */
[----:B------:R-:W-:Y:S01]  /*1e30*/  UIADD3 UR14, UR11, 0x402, URZ ;  /* 0x000004020b0e7890 */ /* 0x000fe2000fffe03f */
[----:B------:R-:W-:-:S02]  /*1e40*/  WARPGROUP.DEPBAR.LE gsb0, 0x0 ;  /* 0x00008000000079c5 */ /* 0x000fc40000010000 */
        /* <DEDUP_REMOVED lines=76> */
[----:B------:R-:W-:Y:S02]  /*2310*/  WARPGROUP.DEPBAR.LE gsb0, 0x0 ;  /* 0x00008000000079c5 */ /* 0x000fe40000010000 */
[----:B------:R-:W-:-:S06]  /*2320*/  WARPGROUP.ARRIVE ;  /* 0x00000000000079c5 */ /* 0x000fcc0000000000 */
[----:B------:R-:W-:Y:S01]  /*2330*/  HGMMA.64x64x16.F32.BF16 R24, gdesc[UR4], R24, gsb0 ;  /* 0x00e00000041879f0 */ /* 0x000fe20008001818 */
[----:B------:R-:W-:Y:S02]  /*2340*/  UIADD3 UR6, UR12, 0x206, URZ ;  /* 0x000002060c067890 */ /* 0x000fe4000fffe03f */
[----:B------:R-:W-:Y:S01]  /*2350*/  UIADD3 UR4, UR11, 0x806, URZ ;  /* 0x000008060b047890 */ /* 0x000fe2000fffe03f */
[----:B------:R-:W-:Y:S01]  /*2360*/  UMOV UR7, 0x40000040 ;  /* 0x4000004000077882 */ /* 0x000fe20000000000 */
[----:B------:R-:W-:Y:S01]  /*2370*/  UMOV UR5, 0x40000040 ;  /* 0x4000004000057882 */ /* 0x000fe20000000000 */
[----:B------:R-:W-:Y:S01]  /*2380*/  UIADD3 UR11, UR11, 0xc06, URZ ;  /* 0x00000c060b0b7890 */ /* 0x000fe2000fffe03f */
        /* <DEDUP_REMOVED lines=10> */
[----:B------:R-:W-:Y:S01]  /*2430*/  BPT.TRAP 0x1 ;  /* 0x000000040000795c */ /* 0x000fe20000300000 */
.L_x_23:
[----:B------:R-:W-:Y:S01]  /*2440*/  ULEA UR10, UR9, UR10, 0x3 ;  /* 0x0000000a090a7291 */ /* 0x000fe2000f8e183f */
[----:B------:R-:W-:-:S03]  /*2450*/  ISETP.GT.U32.AND P1, PT, R18, 0x1, PT ;  /* 0x000000011200780c */ /* 0x000fc60003f24070 */
[----:B------:R-:W-:-:S04]  /*2460*/  UIADD3 UR10, UR10, 0x28, URZ ;  /* 0x000000280a0a7890 */ /* 0x000fc8000fffe03f */
[----:B------:R-:W-:-:S09]  /*2470*/  UPRMT UR10, URZ, 0x654, UR10 ;  /* 0x000006543f0a7896 */ /* 0x000fd2000800000a */
[----:B------:R-:W-:Y:S01]  /*2480*/  SYNCS.ARRIVE.TRANS64.RED.A1T0 RZ, [UR10], RZ ;  /* 0x000000ffffff79a7 */ /* 0x000fe2000810040a */
[----:B------:R-:W-:Y:S05]  /*2490*/  @P1 BRA `(.L_x_24) ;  /* 0x0000000000041947 */ /* 0x000fea0003800000 */
[----:B------:R-:W-:Y:S01]  /*24a0*/  BPT.TRAP 0x1 ;  /* 0x000000040000795c */ /* 0x000fe20000300000 */
.L_x_24:
[----:B------:R-:W-:Y:S01]  /*24b0*/  UIADD3 UR13, UR13, 0x1, URZ ;  /* 0x000000010d0d7890 */ /* 0x000fe2000fffe03f */
[C---:B------:R-:W-:Y:S01]  /*24c0*/  ISETP.GT.AND P1, PT, R0.reuse, 0x1, PT ;  /* 0x000000010000780c */ /* 0x040fe20003f24270 */
[----:B------:R-:W-:Y:S01]  /*24d0*/  UIADD3 UR9, UR9, 0x1, URZ ;  /* 0x0000000109097890 */ /* 0x000fe2000fffe03f */
[----:B------:R-:W-:Y:S01]  /*24e0*/  VIADD R0, R0, 0xffffffff ;  /* 0xffffffff00007836 */ /* 0x000fe20000000000 */
[----:B------:R-:W-:Y:S02]  /*24f0*/  UISETP.NE.AND UP0, UPT, UR13, 0x5, UPT ;  /* 0x000000050d00788c */ /* 0x000fe4000bf05270 */
[----:B------:R-:W-:Y:S02]  /*2500*/  UISETP.NE.AND UP1, UPT, UR9, 0x5, UPT ;  /* 0x000000050900788c */ /* 0x000fe4000bf25270 */
[----:B------:R-:W-:Y:S02]  /*2510*/  USEL UR4, URZ, 0x1, UP0 ;  /* 0x000000013f047887 */ /* 0x000fe40008000000 */
[----:B------:R-:W-:-:S02]  /*2520*/  USEL UR13, UR13, URZ, UP0 ;  /* 0x0000003f0d0d7287 */ /* 0x000fc40008000000 */
[----:B------:R-:W-:Y:S02]  /*2530*/  USEL UR9, UR9, URZ, UP1 ;  /* 0x0000003f09097287 */ /* 0x000fe40008800000 */
[----:B------:R-:W-:Y:S01]  /*2540*/  LOP3.LUT R5, R5, UR4, RZ, 0x3c, !PT ;  /* 0x0000000405057c12 */ /* 0x000fe2000f8e3cff */
[----:B------:R-:W-:Y:S09]  /*2550*/  @P1 BRA `(.L_x_25) ;  /* 0xfffffff400d41947 */ /* 0x000ff2000383ffff */
.L_x_18:
[----:B01----:R-:W0:Y:S02]  /*2560*/  LDC R0, c[0x0][0x28c] ;  /* 0x0000a300ff007b82 */ /* 0x003e240000000800 */
[----:B0-----:R-:W-:-:S13]  /*2570*/  ISETP.GE.AND P1, PT, R0, 0x1, PT ;  /* 0x000000010000780c */ /* 0x001fda0003f26270 */
[----:B------:R-:W-:Y:S05]  /*2580*/  @!P1 BRA `(.L_x_26) ;  /* 0x0000000000409947 */ /* 0x000fea0003800000 */
[----:B------:R-:W-:Y:S05]  /*2590*/  @!P0 BRA `(.L_x_27) ;  /* 0x0000000000048947 */ /* 0x000fea0003800000 */
[----:B------:R-:W-:Y:S01]  /*25a0*/  BPT.TRAP 0x1 ;  /* 0x000000040000795c */ /* 0x000fe20000300000 */
.L_x_27:
[----:B------:R-:W0:Y:S01]  /*25b0*/  S2UR UR7, SR_CgaCtaId ;  /* 0x00000000000779c3 */ /* 0x000e220000008800 */
[----:B------:R-:W-:Y:S01]  /*25c0*/  UIADD3 UR6, UR44, UR42, URZ ;  /* 0x0000002a2c067290 */ /* 0x000fe2000fffe03f */
[----:B------:R-:W-:-:S03]  /*25d0*/  ISETP.GT.U32.AND P0, PT, R18, 0x1, PT ;  /* 0x000000011200780c */ /* 0x000fc60003f04070 */
[----:B------:R-:W-:-:S04]  /*25e0*/  UIMAD.WIDE.U32 UR4, UR6, -0x33333333, URZ ;  /* 0xcccccccd060478a5 */ /* 0x000fc8000f8e003f */
[----:B------:R-:W-:-:S03]  /*25f0*/  USHF.R.U32.HI UR4, URZ, 0x2, UR5 ;  /* 0x000000023f047899 */ /* 0x000fc60008011605 */
[----:B------:R-:W-:Y:S01]  /*2600*/  UMOV UR5, 0x400 ;  /* 0x0000040000057882 */ /* 0x000fe20000000000 */
[----:B------:R-:W-:Y:S02]  /*2610*/  UIMAD UR6, UR4, -0x5, UR6 ;  /* 0xfffffffb040678a4 */ /* 0x000fe4000f8e0206 */
[----:B0-----:R-:W-:-:S04]  /*2620*/  ULEA UR5, UR7, UR5, 0x18 ;  /* 0x0000000507057291 */ /* 0x001fc8000f8ec03f */
[----:B------:R-:W-:-:S04]  /*2630*/  ULEA UR6, UR6, UR5, 0x3 ;  /* 0x0000000506067291 */ /* 0x000fc8000f8e183f */
[----:B------:R-:W-:-:S04]  /*2640*/  UIADD3 UR6, UR6, 0x28, URZ ;  /* 0x0000002806067890 */ /* 0x000fc8000fffe03f */
[----:B------:R-:W-:-:S09]  /*2650*/  UPRMT UR6, URZ, 0x654, UR6 ;  /* 0x000006543f067896 */ /* 0x000fd20008000006 */
[----:B------:R-:W-:Y:S01]  /*2660*/  SYNCS.ARRIVE.TRANS64.RED.A1T0 RZ, [UR6], RZ ;  /* 0x000000ffffff79a7 */ /* 0x000fe20008100406 */
[----:B------:R-:W-:Y:S05]  /*2670*/  @P0 BRA `(.L_x_26) ;  /* 0x0000000000040947 */ /* 0x000fea0003800000 */
[----:B------:R-:W-:Y:S01]  /*2680*/  BPT.TRAP 0x1 ;  /* 0x000000040000795c */ /* 0x000fe20000300000 */
.L_x_26:
[----:B------:R-:W-:Y:S01]  /*2690*/  IMAD.SHL.U32 R101, R101, 0x40, RZ ;  /* 0x0000004065657824 */ /* 0x000fe200078e00ff */
[----:B------:R-:W-:Y:S01]  /*26a0*/  UIADD3 UR42, UR43, UR42, URZ ;  /* 0x0000002a2b2a7290 */ /* 0x000fe2000fffe03f */
[----:B------:R-:W-:Y:S01]  /*26b0*/  SHF.R.S32.HI R11, RZ, 0x1f, R19 ;  /* 0x0000001fff0b7819 */ /* 0x000fe20000011413 */
[----:B------:R-:W-:Y:S01]  /*26c0*/  UISETP.GE.U32.AND UP1, UPT, UR43, 0x5, UPT ;  /* 0x000000052b00788c */ /* 0x000fe2000bf26070 */
[----:B------:R-:W-:Y:S01]  /*26d0*/  IMAD.SHL.U32 R3, R109, 0x100, RZ ;  /* 0x000001006d037824 */ /* 0x000fe200078e00ff */
[----:B------:R-:W-:Y:S01]  /*26e0*/  ULDC UR7, c[0x0][0x288] ;  /* 0x0000a20000077ab9 */ /* 0x000fe20000000800 */
[C---:B------:R-:W-:Y:S01]  /*26f0*/  LOP3.LUT R8, R101.reuse, 0x6, R96, 0xf8, !PT ;  /* 0x0000000665087812 */ /* 0x040fe200078ef860 */
[----:B------:R-:W-:Y:S01]  /*2700*/  UISETP.GT.U32.AND UP0, UPT, UR42, 0x4, UPT ;  /* 0x000000042a00788c */ /* 0x000fe2000bf04070 */
[----:B------:R-:W-:Y:S01]  /*2710*/  ISETP.GE.AND P0, PT, R101, UR7, PT ;  /* 0x0000000765007c0c */ /* 0x000fe2000bf06270 */
[----:B------:R-:W-:Y:S01]  /*2720*/  ULDC.64 UR4, c[0x0][0x5d0] ;  /* 0x0001740000047ab9 */ /* 0x000fe20000000a00 */
[--C-:B------:R-:W-:Y:S01]  /*2730*/  SHF.R.S32.HI R9, RZ, 0x1f, R8.reuse ;  /* 0x0000001fff097819 */ /* 0x100fe20000011408 */
[----:B------:R-:W-:Y:S01]  /*2740*/  ULDC UR10, c[0x0][0x284] ;  /* 0x0000a100000a7ab9 */ /* 0x000fe20000000800 */
[----:B------:R-:W-:Y:S01]  /*2750*/  IMAD R0, R11, UR4, RZ ;  /* 0x000000040b007c24 */ /* 0x000fe2000f8e02ff */
[----:B------:R-:W-:Y:S01]  /*2760*/  UISETP.LT.U32.AND UP0, UPT, UR43, 0x5, UP0 ;  /* 0x000000052b00788c */ /* 0x000fe20008701070 */
[----:B------:R-:W-:Y:S01]  /*2770*/  ISETP.GE.OR P0, PT, R3, UR10, P0 ;  /* 0x0000000a03007c0c */ /* 0x000fe20008706670 */
[----:B------:R-:W-:Y:S01]  /*2780*/  IMAD.WIDE.U32 R4, R19, UR4, R8 ;  /* 0x0000000413047c25 */ /* 0x000fe2000f8e0008 */
[----:B------:R-:W-:Y:S01]  /*2790*/  ULDC.64 UR8, c[0x0][0x5c8] ;  /* 0x0001720000087ab9 */ /* 0x000fe20000000a00 */
[----:B------:R-:W-:-:S02]  /*27a0*/  USEL UR6, URZ, 0x1, !UP0 ;  /* 0x000000013f067887 */ /* 0x000fc4000c000000 */
[----:B------:R-:W-:Y:S01]  /*27b0*/  IMAD R7, R19, UR5, R0 ;  /* 0x0000000513077c24 */ /* 0x000fe2000f8e0200 */
[----:B------:R-:W-:Y:S01]  /*27c0*/  @UP1 UIMAD.WIDE.U32 UR4, UR42, -0x33333333, URZ ;  /* 0xcccccccd2a0418a5 */ /* 0x000fe2000f8e003f */
[----:B------:R-:W-:Y:S01]  /*27d0*/  IMAD.WIDE R108, R109, 0x100, R22 ;  /* 0x000001006d6c7825 */ /* 0x000fe200078e0216 */
[----:B------:R-:W-:Y:S02]  /*27e0*/  ULOP3.LUT UR40, UR40, UR6, URZ, 0x3c, !UPT ;  /* 0x0000000628287292 */ /* 0x000fe4000f8e3c3f */
[----:B------:R-:W-:Y:S01]  /*27f0*/  @UP1 USHF.R.U32.HI UR4, URZ, 0x2, UR5 ;  /* 0x000000023f041899 */ /* 0x000fe20008011605 */
[----:B------:R-:W-:Y:S02]  /*2800*/  IMAD.IADD R5, R5, 0x1, R7 ;  /* 0x0000000105057824 */ /* 0x000fe400078e0207 */
[----:B------:R-:W-:Y:S01]  /*2810*/  IMAD R7, R109, UR8, RZ ;  /* 0x000000086d077c24 */ /* 0x000fe2000f8e02ff */
[----:B------:R-:W-:Y:S01]  /*2820*/  @UP1 ULOP3.LUT UR40, UR40, 0x1, UR4, 0x78, !UPT ;  /* 0x0000000128281892 */ /* 0x000fe2000f8e7804 */
[----:B------:R-:W-:-:S04]  /*2830*/  IMAD.WIDE.U32 R112, R108, UR8, R4 ;  /* 0x000000086c707c25 */ /* 0x000fc8000f8e0004 */
[----:B------:R-:W-:Y:S02]  /*2840*/  IMAD R7, R108, UR9, R7 ;  /* 0x000000096c077c24 */ /* 0x000fe4000f8e0207 */
[----:B------:R-:W-:Y:S01]  /*2850*/  IMAD.MOV.U32 R0, RZ, RZ, -0x1 ;  /* 0xffffffffff007424 */ /* 0x000fe200078e00ff */
[----:B------:R-:W-:Y:S06]  /*2860*/  @P0 BRA `(.L_x_28) ;  /* 0x0000004c00000947 */ /* 0x000fec0003800000 */
[----:B-----5:R-:W-:Y:S01]  /*2870*/  FSETP.NEU.AND P1, PT, R89, RZ, PT ;  /* 0x000000ff5900720b */ /* 0x020fe20003f2d000 */
[----:B------:R-:W-:Y:S01]  /*2880*/  IMAD.IADD R4, R90, 0x1, -R101 ;  /* 0x000000015a047824 */ /* 0x000fe200078e0a65 */
[----:B------:R-:W-:Y:S01]  /*2890*/  BSSY B0, `(.L_x_28) ;  /* 0x00004bd000007945 */ /* 0x000fe20003800000 */
[----:B------:R-:W-:Y:S02]  /*28a0*/  IMAD.IADD R3, R100, 0x1, -R3 ;  /* 0x0000000164037824 */ /* 0x000fe400078e0a03 */
[----:B------:R-:W-:Y:S01]  /*28b0*/  IMAD.IADD R105, R113, 0x1, R7 ;  /* 0x0000000171697824 */ /* 0x000fe200078e0207 */
[----:B------:R-:W-:-:S04]  /*28c0*/  ISETP.GT.AND P6, PT, R4, RZ, PT ;  /* 0x000000ff0400720c */ /* 0x000fc80003fc4270 */
[----:B------:R-:W-:-:S03]  /*28d0*/  ISETP.GT.AND P0, PT, R3, RZ, P6 ;  /* 0x000000ff0300720c */ /* 0x000fc60003704270 */
[----:B------:R-:W-:Y:S10]  /*28e0*/  @!P1 BRA `(.L_x_29) ;  /* 0x0000003400709947 */ /* 0x000ff40003800000 */
[----:B------:R-:W0:Y:S01]  /*28f0*/  LDC.64 R14, c[0x0][0x5b8] ;  /* 0x00016e00ff0e7b82 */ /* 0x000e220000000a00 */
[----:B------:R-:W-:-:S07]  /*2900*/  ULDC.64 UR4, c[0x0][0x5c0] ;  /* 0x0001700000047ab9 */ /* 0x000fce0000000a00 */
[----:B------:R-:W1:Y:S08]  /*2910*/  LDC.64 R106, c[0x0][0x5b0] ;  /* 0x00016c00ff6a7b82 */ /* 0x000e700000000a00 */
[----:B------:R-:W2:Y:S01]  /*2920*/  LDC.64 R12, c[0x0][0x5a8] ;  /* 0x00016a00ff0c7b82 */ /* 0x000ea20000000a00 */
[-C--:B0-----:R-:W-:Y:S02]  /*2930*/  IMAD R6, R11, R14.reuse, RZ ;  /* 0x0000000e0b067224 */ /* 0x081fe400078e02ff */
[----:B------:R-:W-:-:S04]  /*2940*/  IMAD.WIDE.U32 R20, R19, R14, R8 ;  /* 0x0000000e13147225 */ /* 0x000fc800078e0008 */
[----:B------:R-:W-:Y:S02]  /*2950*/  IMAD R101, R19, R15, R6 ;  /* 0x0000000f13657224 */ /* 0x000fe400078e0206 */
[-C--:B-1----:R-:W-:Y:S02]  /*2960*/  IMAD R5, R109, R106.reuse, RZ ;  /* 0x0000006a6d057224 */ /* 0x082fe400078e02ff */
[----:B------:R-:W-:Y:S02]  /*2970*/  IMAD.IADD R103, R21, 0x1, R101 ;  /* 0x0000000115677824 */ /* 0x000fe400078e0265 */
[----:B------:R-:W-:Y:S02]  /*2980*/  IMAD.MOV.U32 R102, RZ, RZ, R20 ;  /* 0x000000ffff667224 */ /* 0x000fe400078e0014 */
[C---:B------:R-:W-:Y:S02]  /*2990*/  IMAD R119, R108.reuse, R107, R5 ;  /* 0x0000006b6c777224 */ /* 0x040fe400078e0205 */
[----:B------:R-:W-:-:S04]  /*29a0*/  IMAD.WIDE.U32 R6, R108, R106, R102 ;  /* 0x0000006a6c067225 */ /* 0x000fc800078e0066 */
[----:B------:R-:W-:Y:S01]  /*29b0*/  IMAD.IADD R5, R7, 0x1, R119 ;  /* 0x0000000107057824 */ /* 0x000fe200078e0277 */
[----:B--2---:R-:W-:-:S04]  /*29c0*/  LEA R10, P1, R6, R12, 0x1 ;  /* 0x0000000c060a7211 */ /* 0x004fc800078208ff */
[----:B------:R-:W-:-:S05]  /*29d0*/  LEA.HI.X R11, R6, R13, R5, 0x1, P1 ;  /* 0x0000000d060b7211 */ /* 0x000fca00008f0c05 */
[----:B------:R-:W2:Y:S01]  /*29e0*/  @P0 LDG.E.LTC128B.U16 R5, desc[UR36][R10.64] ;  /* 0x000000240a050981 */ /* 0x000ea2000c1e1520 */
[----:B------:R-:W-:Y:S01]  /*29f0*/  ISETP.GT.AND P4, PT, R4, 0x1, PT ;  /* 0x000000010400780c */ /* 0x000fe20003f84270 */
[----:B------:R-:W-:Y:S01]  /*2a00*/  IMAD.WIDE.U32 R6, R108, R106, R8 ;  /* 0x0000006a6c067225 */ /* 0x000fe200078e0008 */
[----:B------:R-:W-:Y:S01]  /*2a10*/  BSSY B1, `(.L_x_30) ;  /* 0x0000013000017945 */ /* 0x000fe20003800000 */
[----:B------:R-:W-:Y:S02]  /*2a20*/  SHF.L.U64.HI R113, R106, 0x3, R107 ;  /* 0x000000036a717819 */ /* 0x000fe4000001026b */
[----:B------:R-:W-:Y:S01]  /*2a30*/  IMAD.IADD R7, R119, 0x1, R7 ;  /* 0x0000000177077824 */ /* 0x000fe200078e0207 */
[----:B------:R-:W-:Y:S01]  /*2a40*/  P2R R117, PR, RZ, 0x10 ;  /* 0x00000010ff757803 */ /* 0x000fe20000000000 */
[----:B------:R-:W-:-:S04]  /*2a50*/  IMAD.WIDE.U32 R110, R19, R14, R6 ;  /* 0x0000000e136e7225 */ /* 0x000fc800078e0006 */
[----:B------:R-:W-:Y:S01]  /*2a60*/  IMAD.IADD R7, R101, 0x1, R111 ;  /* 0x0000000165077824 */ /* 0x000fe200078e026f */
[----:B------:R-:W-:-:S04]  /*2a70*/  LEA R6, P2, R110, R12, 0x1 ;  /* 0x0000000c6e067211 */ /* 0x000fc800078408ff */
[----:B------:R-:W-:Y:S01]  /*2a80*/  LEA.HI.X R7, R110, R13, R7, 0x1, P2 ;  /* 0x0000000d6e077211 */ /* 0x000fe200010f0c07 */
[----:B--2---:R-:W-:-:S04]  /*2a90*/  IMAD.U32 R104, R5, 0x10000, RZ ;  /* 0x0001000005687824 */ /* 0x004fc800078e00ff */
[----:B------:R-:W-:Y:S01]  /*2aa0*/  FMUL R15, R104, R89 ;  /* 0x00000059680f7220 */ /* 0x000fe20000400000 */
[----:B------:R-:W-:-:S03]  /*2ab0*/  LEA R104, P1, R112, UR4, 0x1 ;  /* 0x0000000470687c11 */ /* 0x000fc6000f8208ff */
[----:B------:R-:W-:Y:S01]  /*2ac0*/  FFMA R15, R56, R88, R15 ;  /* 0x00000058380f7223 */ /* 0x000fe2000000000f */
[----:B------:R-:W-:Y:S01]  /*2ad0*/  LEA.HI.X R105, R112, UR5, R105, 0x1, P1 ;  /* 0x0000000570697c11 */ /* 0x000fe200088f0c69 */
[----:B------:R-:W-:Y:S01]  /*2ae0*/  IMAD.SHL.U32 R112, R106, 0x8, RZ ;  /* 0x000000086a707824 */ /* 0x000fe200078e00ff */
[----:B------:R-:W-:Y:S02]  /*2af0*/  ISETP.GT.AND P1, PT, R3, RZ, P4 ;  /* 0x000000ff0300720c */ /* 0x000fe40002724270 */
[----:B------:R-:W-:-:S05]  /*2b00*/  F2FP.BF16.F32.PACK_AB R15, RZ, R15 ;  /* 0x0000000fff0f723e */ /* 0x000fca00000010ff */
[----:B------:R0:W-:Y:S06]  /*2b10*/  @P0 STG.E.U16 desc[UR36][R104.64], R15 ;  /* 0x0000000f68000986 */ /* 0x0001ec000c101524 */
[----:B------:R-:W-:Y:S05]  /*2b20*/  @!P1 BRA `(.L_x_31) ;  /* 0x0000000000049947 */ /* 0x000fea0003800000 */
[----:B------:R1:W5:Y:S02]  /*2b30*/  LDG.E.LTC128B.U16 R5, desc[UR36][R6.64+0x2] ;  /* 0x0000022406057981 */ /* 0x000364000c1e1520 */
.L_x_31:
[----:B------:R-:W-:Y:S05]  /*2b40*/  BSYNC B1 ;  /* 0x0000000000017941 */ /* 0x000fea0003800000 */
.L_x_30:
[----:B-----5:R-:W-:Y:S01]  /*2b50*/  IMAD.U32 R10, R5, 0x10000, RZ ;  /* 0x00010000050a7824 */ /* 0x020fe200078e00ff */
[----:B------:R-:W-:Y:S01]  /*2b60*/  ISETP.GT.AND P0, PT, R3, 0x8, P6 ;  /* 0x000000080300780c */ /* 0x000fe20003704270 */
[----:B------:R-:W-:Y:S01]  /*2b70*/  IMAD.WIDE.U32 R114, R108, R106, R112 ;  /* 0x0000006a6c727225 */ /* 0x000fe200078e0070 */
[----:B0-----:R-:W-:-:S03]  /*2b80*/  PRMT R15, R5, 0x7610, R15 ;  /* 0x00007610050f7816 */ /* 0x001fc6000000000f */
[----:B------:R-:W-:Y:S01]  /*2b90*/  FMUL R10, R10, R89 ;  /* 0x000000590a0a7220 */ /* 0x000fe20000400000 */
[----:B------:R-:W-:Y:S01]  /*2ba0*/  IMAD.IADD R119, R119, 0x1, R115 ;  /* 0x0000000177777824 */ /* 0x000fe200078e0273 */
[----:B------:R-:W-:Y:S02]  /*2bb0*/  IADD3 R11, P2, R20, R114, RZ ;  /* 0x00000072140b7210 */ /* 0x000fe40007f5e0ff */
[----:B------:R-:W-:-:S03]  /*2bc0*/  FFMA R57, R57, R88, R10 ;  /* 0x0000005839397223 */ /* 0x000fc6000000000a */
[----:B------:R-:W-:Y:S01]  /*2bd0*/  IMAD.X R56, R119, 0x1, R103, P2 ;  /* 0x0000000177387824 */ /* 0x000fe200010e0667 */
[C---:B------:R-:W-:Y:S02]  /*2be0*/  LEA R10, P2, R11.reuse, R12, 0x1 ;  /* 0x0000000c0b0a7211 */ /* 0x040fe400078408ff */
[----:B------:R-:W-:Y:S02]  /*2bf0*/  F2FP.BF16.F32.PACK_AB R57, RZ, R57 ;  /* 0x00000039ff39723e */ /* 0x000fe400000010ff */
[----:B------:R-:W-:Y:S01]  /*2c00*/  LEA.HI.X R11, R11, R13, R56, 0x1, P2 ;  /* 0x0000000d0b0b7211 */ /* 0x000fe200010f0c38 */
[----:B------:R-:W-:Y:S01]  /*2c10*/  @P1 IMAD.MOV.U32 R56, RZ, RZ, R104 ;  /* 0x000000ffff381224 */ /* 0x000fe200078e0068 */
[----:B------:R-:W-:Y:S01]  /*2c20*/  PRMT R111, R57, 0x7610, R111 ;  /* 0x00007610396f7816 */ /* 0x000fe2000000006f */
[----:B------:R-:W-:-:S05]  /*2c30*/  @P1 IMAD.MOV.U32 R57, RZ, RZ, R105 ;  /* 0x000000ffff391224 */ /* 0x000fca00078e0069 */
[----:B------:R0:W-:Y:S04]  /*2c40*/  @P1 STG.E.U16 desc[UR36][R56.64+0x2], R111 ;  /* 0x0000026f38001986 */ /* 0x0001e8000c101524 */
[----:B------:R-:W2:Y:S01]  /*2c50*/  @P0 LDG.E.LTC128B.U16 R15, desc[UR36][R10.64] ;  /* 0x000000240a0f0981 */ /* 0x000ea2000c1e1520 */
[----:B------:R-:W-:Y:S01]  /*2c60*/  IADD3 R114, P1, R8, R114, RZ ;  /* 0x0000007208727210 */ /* 0x000fe20007f3e0ff */
[----:B------:R-:W-:Y:S01]  /*2c70*/  BSSY B1, `(.L_x_32) ;  /* 0x0000012000017945 */ /* 0x000fe20003800000 */
[----:B------:R-:W-:-:S03]  /*2c80*/  SHF.L.U64.HI R121, R94, 0x1, R93 ;  /* 0x000000015e797819 */ /* 0x000fc6000001025d */
[----:B------:R-:W-:Y:S01]  /*2c90*/  IMAD.X R115, R9, 0x1, R119, P1 ;  /* 0x0000000109737824 */ /* 0x000fe200008e0677 */
[----:B------:R-:W-:Y:S01]  /*2ca0*/  ISETP.GT.AND P1, PT, R3, 0x8, P4 ;  /* 0x000000080300780c */ /* 0x000fe20002724270 */
[----:B------:R-:W-:Y:S02]  /*2cb0*/  IMAD.SHL.U32 R119, R94, 0x2, RZ ;  /* 0x000000025e777824 */ /* 0x000fe400078e00ff */
[----:B------:R-:W-:-:S04]  /*2cc0*/  IMAD.WIDE.U32 R114, R19, R14, R114 ;  /* 0x0000000e13727225 */ /* 0x000fc800078e0072 */
[----:B0-----:R-:W-:Y:S01]  /*2cd0*/  IMAD.IADD R57, R101, 0x1, R115 ;  /* 0x0000000165397824 */ /* 0x001fe200078e0273 */
[----:B------:R-:W-:-:S04]  /*2ce0*/  LEA R56, P3, R114, R12, 0x1 ;  /* 0x0000000c72387211 */ /* 0x000fc800078608ff */
[----:B------:R-:W-:Y:S01]  /*2cf0*/  LEA.HI.X R57, R114, R13, R57, 0x1, P3 ;  /* 0x0000000d72397211 */ /* 0x000fe200018f0c39 */
[----:B--2---:R-:W-:-:S04]  /*2d00*/  IMAD.U32 R110, R15, 0x10000, RZ ;  /* 0x000100000f6e7824 */ /* 0x004fc800078e00ff */
[----:B------:R-:W-:Y:S01]  /*2d10*/  FMUL R5, R110, R89 ;  /* 0x000000596e057220 */ /* 0x000fe20000400000 */
[----:B------:R-:W-:-:S03]  /*2d20*/  IADD3 R110, P2, R119, R104, RZ ;  /* 0x00000068776e7210 */ /* 0x000fc60007f5e0ff */
[----:B------:R-:W-:Y:S02]  /*2d30*/  FFMA R5, R58, R88, R5 ;  /* 0x000000583a057223 */ /* 0x000fe40000000005 */
[----:B------:R-:W-:-:S03]  /*2d40*/  IMAD.X R111, R121, 0x1, R105, P2 ;  /* 0x00000001796f7824 */ /* 0x000fc600010e0669 */
[----:B------:R-:W-:-:S05]  /*2d50*/  F2FP.BF16.F32.PACK_AB R5, RZ, R5 ;  /* 0x00000005ff05723e */ /* 0x000fca00000010ff */
[----:B------:R0:W-:Y:S01]  /*2d60*/  @P0 STG.E.U16 desc[UR36][R110.64], R5 ;  /* 0x000000056e000986 */ /* 0x0001e2000c101524 */
[----:B------:R-:W-:Y:S05]  /*2d70*/  @!P1 BRA `(.L_x_33) ;  /* 0x0000000000049947 */ /* 0x000fea0003800000 */
[----:B------:R2:W5:Y:S02]  /*2d80*/  LDG.E.LTC128B.U16 R15, desc[UR36][R56.64+0x2] ;  /* 0x00000224380f7981 */ /* 0x000564000c1e1520 */
.L_x_33:
[----:B------:R-:W-:Y:S05]  /*2d90*/  BSYNC B1 ;  /* 0x0000000000017941 */ /* 0x000fea0003800000 */
.L_x_32:
[----:B-----5:R-:W-:Y:S01]  /*2da0*/  IMAD.U32 R10, R15, 0x10000, RZ ;  /* 0x000100000f0a7824 */ /* 0x020fe200078e00ff */
[----:B------:R-:W-:Y:S01]  /*2db0*/  ISETP.GT.AND P4, PT, R4, 0x8, PT ;  /* 0x000000080400780c */ /* 0x000fe20003f84270 */
[----:B------:R-:W-:Y:S01]  /*2dc0*/  IMAD.MOV.U32 R58, RZ, RZ, R110 ;  /* 0x000000ffff3a7224 */ /* 0x000fe200078e006e */
[----:B------:R-:W-:Y:S01]  /*2dd0*/  BSSY B1, `(.L_x_34) ;  /* 0x000000b000017945 */ /* 0x000fe20003800000 */
[----:B------:R-:W-:Y:S01]  /*2de0*/  FMUL R10, R10, R89 ;  /* 0x000000590a0a7220 */ /* 0x000fe20000400000 */
[----:B------:R-:W-:Y:S02]  /*2df0*/  ISETP.GT.AND P0, PT, R3, RZ, P4 ;  /* 0x000000ff0300720c */ /* 0x000fe40002704270 */
[----:B------:R-:W-:Y:S01]  /*2e00*/  P2R R115, PR, RZ, 0x10 ;  /* 0x00000010ff737803 */ /* 0x000fe20000000000 */
[----:B------:R-:W-:Y:S01]  /*2e10*/  FFMA R10, R59, R88, R10 ;  /* 0x000000583b0a7223 */ /* 0x000fe2000000000a */
[----:B------:R-:W-:Y:S01]  /*2e20*/  IMAD.MOV.U32 R59, RZ, RZ, R111 ;  /* 0x000000ffff3b7224 */ /* 0x000fe200078e006f */
[----:B------:R-:W-:-:S03]  /*2e30*/  PRMT R114, R15, 0x7610, R114 ;  /* 0x000076100f727816 */ /* 0x000fc60000000072 */
[----:B------:R-:W-:-:S05]  /*2e40*/  F2FP.BF16.F32.PACK_AB R10, RZ, R10 ;  /* 0x0000000aff0a723e */ /* 0x000fca00000010ff */
[----:B------:R3:W-:Y:S01]  /*2e50*/  @P1 STG.E.U16 desc[UR36][R58.64+0x2], R10 ;  /* 0x0000020a3a001986 */ /* 0x0007e2000c101524 */
[----:B------:R-:W-:Y:S05]  /*2e60*/  @!P0 BRA `(.L_x_35) ;  /* 0x0000000000048947 */ /* 0x000fea0003800000 */
[----:B------:R4:W5:Y:S02]  /*2e70*/  LDG.E.LTC128B.U16 R114, desc[UR36][R6.64+0x10] ;  /* 0x0000102406727981 */ /* 0x000964000c1e1520 */
.L_x_35:
[----:B------:R-:W-:Y:S05]  /*2e80*/  BSYNC B1 ;  /* 0x0000000000017941 */ /* 0x000fea0003800000 */
.L_x_34:
[----:B---3-5:R-:W-:Y:S01]  /*2e90*/  IMAD.U32 R10, R114, 0x10000, RZ ;  /* 0x00010000720a7824 */ /* 0x028fe200078e00ff */
[C---:B0-----:R-:W-:Y:S01]  /*2ea0*/  SHF.L.U64.HI R5, R95.reuse, 0x1, R92 ;  /* 0x000000015f057819 */ /* 0x041fe2000001025c */
[----:B------:R-:W-:Y:S01]  /*2eb0*/  IMAD.SHL.U32 R15, R95, 0x2, RZ ;  /* 0x000000025f0f7824 */ /* 0x000fe200078e00ff */
[----:B------:R-:W-:Y:S01]  /*2ec0*/  ISETP.GT.AND P3, PT, R4, 0x9, PT ;  /* 0x000000090400780c */ /* 0x000fe20003f64270 */
[----:B------:R-:W-:Y:S01]  /*2ed0*/  FMUL R11, R10, R89 ;  /* 0x000000590a0b7220 */ /* 0x000fe20000400000 */
[----:B------:R-:W-:Y:S02]  /*2ee0*/  BSSY B1, `(.L_x_36) ;  /* 0x000000a000017945 */ /* 0x000fe40003800000 */
[----:B------:R-:W-:Y:S01]  /*2ef0*/  IADD3 R10, P1, P2, R15, R104, R119 ;  /* 0x000000680f0a7210 */ /* 0x000fe20007a3e077 */
[----:B------:R-:W-:Y:S01]  /*2f00*/  FFMA R60, R60, R88, R11 ;  /* 0x000000583c3c7223 */ /* 0x000fe2000000000b */
[----:B------:R-:W-:Y:S02]  /*2f10*/  P2R R118, PR, RZ, 0x8 ;  /* 0x00000008ff767803 */ /* 0x000fe40000000000 */
[----:B------:R-:W-:-:S02]  /*2f20*/  IADD3.X R11, R5, R105, R121, P1, P2 ;  /* 0x00000069050b7210 */ /* 0x000fc40000fe4479 */
[----:B------:R-:W-:Y:S02]  /*2f30*/  F2FP.BF16.F32.PACK_AB R60, RZ, R60 ;  /* 0x0000003cff3c723e */ /* 0x000fe400000010ff */
[----:B------:R-:W-:-:S03]  /*2f40*/  ISETP.GT.AND P1, PT, R3, RZ, P3 ;  /* 0x000000ff0300720c */ /* 0x000fc60001f24270 */
[----:B------:R0:W-:Y:S10]  /*2f50*/  @P0 STG.E.U16 desc[UR36][R104.64+0x10], R60 ;  /* 0x0000103c68000986 */ /* 0x0001f4000c101524 */
[----:B------:R-:W-:Y:S05]  /*2f60*/  @!P1 BRA `(.L_x_37) ;  /* 0x0000000000049947 */ /* 0x000fea0003800000 */
[----:B------:R3:W5:Y:S02]  /*2f70*/  LDG.E.LTC128B.U16 R114, desc[UR36][R6.64+0x12] ;  /* 0x0000122406727981 */ /* 0x000764000c1e1520 */
.L_x_37:
[----:B------:R-:W-:Y:S05]  /*2f80*/  BSYNC B1 ;  /* 0x0000000000017941 */ /* 0x000fea0003800000 */
.L_x_36:
[----:B0----5:R-:W-:Y:S01]  /*2f90*/  IMAD.U32 R60, R114, 0x10000, RZ ;  /* 0x00010000723c7824 */ /* 0x021fe200078e00ff */
[----:B------:R-:W-:Y:S01]  /*2fa0*/  ISETP.GT.AND P0, PT, R3, 0x8, P4 ;  /* 0x000000080300780c */ /* 0x000fe20002704270 */
[----:B------:R-:W-:Y:S02]  /*2fb0*/  BSSY B1, `(.L_x_38) ;  /* 0x000000a000017945 */ /* 0x000fe40003800000 */
[----:B------:R-:W-:-:S04]  /*2fc0*/  FMUL R60, R60, R89 ;  /* 0x000000593c3c7220 */ /* 0x000fc80000400000 */
[----:B------:R-:W-:Y:S01]  /*2fd0*/  FFMA R60, R61, R88, R60 ;  /* 0x000000583d3c7223 */ /* 0x000fe2000000003c */
[----:B------:R-:W-:-:S04]  /*2fe0*/  @P1 IMAD.MOV.U32 R61, RZ, RZ, R105 ;  /* 0x000000ffff3d1224 */ /* 0x000fc800078e0069 */
[----:B------:R-:W-:-:S04]  /*2ff0*/  F2FP.BF16.F32.PACK_AB R60, RZ, R60 ;  /* 0x0000003cff3c723e */ /* 0x000fc800000010ff */
[----:B------:R-:W-:Y:S01]  /*3000*/  PRMT R119, R60, 0x7610, R119 ;  /* 0x000076103c777816 */ /* 0x000fe20000000077 */
[----:B------:R-:W-:-:S05]  /*3010*/  @P1 IMAD.MOV.U32 R60, RZ, RZ, R104 ;  /* 0x000000ffff3c1224 */ /* 0x000fca00078e0068 */
[----:B------:R0:W-:Y:S01]  /*3020*/  @P1 STG.E.U16 desc[UR36][R60.64+0x12], R119 ;  /* 0x000012773c001986 */ /* 0x0001e2000c101524 */
[----:B------:R-:W-:Y:S05]  /*3030*/  @!P0 BRA `(.L_x_39) ;  /* 0x0000000000048947 */ /* 0x000fea0003800000 */
[----:B------:R0:W5:Y:S02]  /*3040*/  LDG.E.LTC128B.U16 R114, desc[UR36][R56.64+0x10] ;  /* 0x0000102438727981 */ /* 0x000164000c1e1520 */
.L_x_39:
[----:B------:R-:W-:Y:S05]  /*3050*/  BSYNC B1 ;  /* 0x0000000000017941 */ /* 0x000fea0003800000 */
.L_x_38:
[----:B0----5:R-:W-:Y:S01]  /*3060*/  IMAD.U32 R60, R114, 0x10000, RZ ;  /* 0x00010000723c7824 */ /* 0x021fe200078e00ff */
[----:B------:R-:W-:Y:S01]  /*3070*/  ISETP.GT.AND P1, PT, R3, 0x8, P3 ;  /* 0x000000080300780c */ /* 0x000fe20001f24270 */
[----:B------:R-:W-:Y:S02]  /*3080*/  BSSY B1, `(.L_x_40) ;  /* 0x0000007000017945 */ /* 0x000fe40003800000 */
[----:B------:R-:W-:-:S04]  /*3090*/  FMUL R61, R60, R89 ;  /* 0x000000593c3d7220 */ /* 0x000fc80000400000 */
[----:B------:R-:W-:-:S05]  /*30a0*/  FFMA R61, R62, R88, R61 ;  /* 0x000000583e3d7223 */ /* 0x000fca000000003d */
[----:B------:R-:W-:-:S05]  /*30b0*/  F2FP.BF16.F32.PACK_AB R61, RZ, R61 ;  /* 0x0000003dff3d723e */ /* 0x000fca00000010ff */
[----:B------:R0:W-:Y:S01]  /*30c0*/  @P0 STG.E.U16 desc[UR36][R58.64+0x10], R61 ;  /* 0x0000103d3a000986 */ /* 0x0001e2000c101524 */
[----:B------:R-:W-:Y:S05]  /*30d0*/  @!P1 BRA `(.L_x_41) ;  /* 0x0000000000049947 */ /* 0x000fea0003800000 */
[----:B------:R0:W5:Y:S02]  /*30e0*/  LDG.E.LTC128B.U16 R114, desc[UR36][R56.64+0x12] ;  /* 0x0000122438727981 */ /* 0x000164000c1e1520 */
.L_x_41:
[----:B------:R-:W-:Y:S05]  /*30f0*/  BSYNC B1 ;  /* 0x0000000000017941 */ /* 0x000fea0003800000 */
.L_x_40:
[----:B-----5:R-:W-:Y:S01]  /*3100*/  IMAD.U32 R60, R114, 0x10000, RZ ;  /* 0x00010000723c7824 */ /* 0x020fe200078e00ff */
[----:B------:R-:W-:Y:S01]  /*3110*/  IADD3 R123, P0, R108, 0x80, RZ ;  /* 0x000000806c7b7810 */ /* 0x000fe20007f1e0ff */
[----:B------:R-:W-:Y:S01]  /*3120*/  BSSY B1, `(.L_x_42) ;  /* 0x000000b000017945 */ /* 0x000fe20003800000 */
[----:B------:R-:W-:Y:S01]  /*3130*/  ISETP.GT.AND P2, PT, R4, 0x10, PT ;  /* 0x000000100400780c */ /* 0x000fe20003f44270 */
[----:B------:R-:W-:Y:S02]  /*3140*/  FMUL R60, R60, R89 ;  /* 0x000000593c3c7220 */ /* 0x000fe40000400000 */
[----:B------:R-:W-:Y:S01]  /*3150*/  IMAD.X R109, RZ, RZ, R109, P0 ;  /* 0x000000ffff6d7224 */ /* 0x000fe200000e066d */
[----:B------:R-:W-:Y:S01]  /*3160*/  ISETP.GT.AND P0, PT, R3, RZ, P2 ;  /* 0x000000ff0300720c */ /* 0x000fe20001704270 */
[----:B------:R-:W-:Y:S01]  /*3170*/  FFMA R60, R63, R88, R60 ;  /* 0x000000583f3c7223 */ /* 0x000fe2000000003c */
[----:B------:R-:W-:-:S04]  /*3180*/  P2R R119, PR, RZ, 0x4 ;  /* 0x00000004ff777803 */ /* 0x000fc80000000000 */
[----:B------:R-:W-:-:S05]  /*3190*/  F2FP.BF16.F32.PACK_AB R60, RZ, R60 ;  /* 0x0000003cff3c723e */ /* 0x000fca00000010ff */
[----:B------:R0:W-:Y:S02]  /*31a0*/  @P1 STG.E.U16 desc[UR36][R58.64+0x12], R60 ;  /* 0x0000123c3a001986 */ /* 0x0001e4000c101524 */
[----:B------:R-:W-:Y:S05]  /*31b0*/  @!P0 BRA `(.L_x_43) ;  /* 0x0000000000048947 */ /* 0x000fea0003800000 */
[----:B------:R0:W5:Y:S02]  /*31c0*/  LDG.E.LTC128B.U16 R114, desc[UR36][R6.64+0x20] ;  /* 0x0000202406727981 */ /* 0x000164000c1e1520 */
.L_x_43:
[----:B------:R-:W-:Y:S05]  /*31d0*/  BSYNC B1 ;  /* 0x0000000000017941 */ /* 0x000fea0003800000 */
.L_x_42:
[----:B0----5:R-:W-:Y:S01]  /*31e0*/  IMAD.U32 R60, R114, 0x10000, RZ ;  /* 0x00010000723c7824 */ /* 0x021fe200078e00ff */
[----:B------:R-:W-:Y:S01]  /*31f0*/  ISETP.GT.AND P1, PT, R4, 0x11, PT ;  /* 0x000000110400780c */ /* 0x000fe20003f24270 */
[-C--:B------:R-:W-:Y:S01]  /*3200*/  IMAD.WIDE.U32 R62, R123, R106.reuse, R8 ;  /* 0x0000006a7b3e7225 */ /* 0x080fe200078e0008 */
[----:B------:R-:W-:Y:S03]  /*3210*/  BSSY B1, `(.L_x_44) ;  /* 0x0000021000017945 */ /* 0x000fe60003800000 */
[----:B------:R-:W-:Y:S01]  /*3220*/  FMUL R21, R60, R89 ;  /* 0x000000593c157220 */ /* 0x000fe20000400000 */
[----:B------:R-:W-:-:S03]  /*3230*/  IMAD R60, R109, R106, RZ ;  /* 0x0000006a6d3c7224 */ /* 0x000fc600078e02ff */
[----:B------:R-:W-:Y:S01]  /*3240*/  FFMA R21, R64, R88, R21 ;  /* 0x0000005840157223 */ /* 0x000fe20000000015 */
[C---:B------:R-:W-:Y:S02]  /*3250*/  IMAD R121, R123.reuse, R107, R60 ;  /* 0x0000006b7b797224 */ /* 0x040fe400078e023c */
[----:B------:R-:W-:Y:S02]  /*3260*/  IMAD.WIDE.U32 R60, R123, R106, R102 ;  /* 0x0000006a7b3c7225 */ /* 0x000fe400078e0066 */
[----:B------:R-:W-:Y:S02]  /*3270*/  F2FP.BF16.F32.PACK_AB R21, RZ, R21 ;  /* 0x00000015ff15723e */ /* 0x000fe400000010ff */
[----:B------:R-:W-:Y:S02]  /*3280*/  IMAD.IADD R63, R121, 0x1, R63 ;  /* 0x00000001793f7824 */ /* 0x000fe400078e023f */
[----:B------:R-:W-:Y:S01]  /*3290*/  PRMT R107, R21, 0x7610, R107 ;  /* 0x00007610156b7816 */ /* 0x000fe2000000006b */
[----:B------:R-:W-:-:S02]  /*32a0*/  IMAD.IADD R21, R61, 0x1, R121 ;  /* 0x000000013d157824 */ /* 0x000fc400078e0279 */
[----:B------:R-:W-:Y:S02]  /*32b0*/  IMAD.WIDE.U32 R108, R19, R14, R62 ;  /* 0x0000000e136c7225 */ /* 0x000fe400078e003e */
[----:B------:R0:W-:Y:S01]  /*32c0*/  @P0 STG.E.U16 desc[UR36][R104.64+0x20], R107 ;  /* 0x0000206b68000986 */ /* 0x0001e2000c101524 */
[----:B------:R-:W-:-:S04]  /*32d0*/  LEA R62, P0, R60, R12, 0x1 ;  /* 0x0000000c3c3e7211 */ /* 0x000fc800078008ff */
[----:B------:R-:W-:Y:S01]  /*32e0*/  LEA.HI.X R63, R60, R13, R21, 0x1, P0 ;  /* 0x0000000d3c3f7211 */ /* 0x000fe200000f0c15 */
[----:B------:R-:W-:Y:S01]  /*32f0*/  IMAD.IADD R21, R101, 0x1, R109 ;  /* 0x0000000165157824 */ /* 0x000fe200078e026d */
[----:B------:R-:W-:-:S04]  /*3300*/  LEA R60, P0, R108, R12, 0x1 ;  /* 0x0000000c6c3c7211 */ /* 0x000fc800078008ff */
[----:B------:R-:W-:Y:S01]  /*3310*/  LEA.HI.X R61, R108, R13, R21, 0x1, P0 ;  /* 0x0000000d6c3d7211 */ /* 0x000fe200000f0c15 */
[----:B0-----:R-:W-:-:S04]  /*3320*/  IMAD.WIDE.U32 R106, R123, R106, R112 ;  /* 0x0000006a7b6a7225 */ /* 0x001fc800078e0070 */
[----:B------:R-:W-:Y:S01]  /*3330*/  IMAD.IADD R121, R121, 0x1, R107 ;  /* 0x0000000179797824 */ /* 0x000fe200078e026b */
[----:B------:R-:W-:-:S05]  /*3340*/  IADD3 R64, P0, R20, R106, RZ ;  /* 0x0000006a14407210 */ /* 0x000fca0007f1e0ff */
[----:B------:R-:W-:Y:S01]  /*3350*/  IMAD.X R102, R121, 0x1, R103, P0 ;  /* 0x0000000179667824 */ /* 0x000fe200000e0667 */
[----:B------:R-:W-:-:S05]  /*3360*/  IADD3 R20, P0, R8, R106, RZ ;  /* 0x0000006a08147210 */ /* 0x000fca0007f1e0ff */
[----:B------:R-:W-:Y:S01]  /*3370*/  IMAD.X R21, R9, 0x1, R121, P0 ;  /* 0x0000000109157824 */ /* 0x000fe200000e0679 */
[----:B------:R-:W-:Y:S01]  /*3380*/  LEA R8, P0, R64, R12, 0x1 ;  /* 0x0000000c40087211 */ /* 0x000fe200078008ff */
[----:B------:R-:W-:-:S03]  /*3390*/  IMAD.WIDE.U32 R20, R19, R14, R20 ;  /* 0x0000000e13147225 */ /* 0x000fc600078e0014 */
[----:B------:R-:W-:Y:S01]  /*33a0*/  LEA.HI.X R9, R64, R13, R102, 0x1, P0 ;  /* 0x0000000d40097211 */ /* 0x000fe200000f0c66 */
[----:B------:R-:W-:Y:S01]  /*33b0*/  IMAD.IADD R101, R101, 0x1, R21 ;  /* 0x0000000165657824 */ /* 0x000fe200078e0215 */
[----:B------:R-:W-:-:S04]  /*33c0*/  LEA R12, P0, R20, R12, 0x1 ;  /* 0x0000000c140c7211 */ /* 0x000fc800078008ff */
[----:B------:R-:W-:Y:S02]  /*33d0*/  LEA.HI.X R13, R20, R13, R101, 0x1, P0 ;  /* 0x0000000d140d7211 */ /* 0x000fe400000f0c65 */
[----:B------:R-:W-:Y:S02]  /*33e0*/  ISETP.GT.AND P0, PT, R3, RZ, P1 ;  /* 0x000000ff0300720c */ /* 0x000fe40000f04270 */
[----:B------:R-:W-:-:S11]  /*33f0*/  P2R R101, PR, RZ, 0x2 ;  /* 0x00000002ff657803 */ /* 0x000fd60000000000 */
[----:B------:R-:W-:Y:S05]  /*3400*/  @!P0 BRA `(.L_x_45) ;  /* 0x0000000000048947 */ /* 0x000fea0003800000 */
[----:B------:R0:W5:Y:S02]  /*3410*/  LDG.E.LTC128B.U16 R114, desc[UR36][R6.64+0x22] ;  /* 0x0000222406727981 */ /* 0x000164000c1e1520 */
.L_x_45:
[----:B------:R-:W-:Y:S05]  /*3420*/  BSYNC B1 ;  /* 0x0000000000017941 */ /* 0x000fea0003800000 */
.L_x_44:
[----:B-----5:R-:W-:Y:S01]  /*3430*/  IMAD.U32 R14, R114, 0x10000, RZ ;  /* 0x00010000720e7824 */ /* 0x020fe200078e00ff */
[----:B------:R-:W-:Y:S01]  /*3440*/  BSSY B1, `(.L_x_46) ;  /* 0x000000a000017945 */ /* 0x000fe20003800000 */
[----:B------:R-:W-:Y:S02]  /*3450*/  @P0 IMAD.MOV.U32 R20, RZ, RZ, R104 ;  /* 0x000000ffff140224 */ /* 0x000fe400078e0068 */
[----:B------:R-:W-:Y:S01]  /*3460*/  FMUL R14, R14, R89 ;  /* 0x000000590e0e7220 */ /* 0x000fe20000400000 */
[----:B------:R-:W-:-:S03]  /*3470*/  @P0 IMAD.MOV.U32 R21, RZ, RZ, R105 ;  /* 0x000000ffff150224 */ /* 0x000fc600078e0069 */
[----:B------:R-:W-:-:S05]  /*3480*/  FFMA R14, R65, R88, R14 ;  /* 0x00000058410e7223 */ /* 0x000fca000000000e */
[----:B------:R-:W-:-:S05]  /*3490*/  F2FP.BF16.F32.PACK_AB R14, RZ, R14 ;  /* 0x0000000eff0e723e */ /* 0x000fca00000010ff */
[----:B------:R0:W-:Y:S01]  /*34a0*/  @P0 STG.E.U16 desc[UR36][R20.64+0x22], R14 ;  /* 0x0000220e14000986 */ /* 0x0001e2000c101524 */
[----:B------:R-:W-:-:S13]  /*34b0*/  ISETP.GT.AND P0, PT, R3, 0x8, P2 ;  /* 0x000000080300780c */ /* 0x000fda0001704270 */
[----:B0-----:R-:W-:Y:S05]  /*34c0*/  @!P0 BRA `(.L_x_47) ;  /* 0x0000000000048947 */ /* 0x001fea0003800000 */
[----:B------:R0:W5:Y:S02]  /*34d0*/  LDG.E.LTC128B.U16 R114, desc[UR36][R56.64+0x20] ;  /* 0x0000202438727981 */ /* 0x000164000c1e1520 */
.L_x_47:
[----:B------:R-:W-:Y:S05]  /*34e0*/  BSYNC B1 ;  /* 0x0000000000017941 */ /* 0x000fea0003800000 */
.L_x_46:
[----:B-----5:R-:W-:Y:S01]  /*34f0*/  IMAD.U32 R14, R114, 0x10000, RZ ;  /* 0x00010000720e7824 */ /* 0x020fe200078e00ff */
[----:B------:R-:W-:Y:S03]  /*3500*/  BSSY B1, `(.L_x_48) ;  /* 0x0000008000017945 */ /* 0x000fe60003800000 */
[----:B------:R-:W-:-:S04]  /*3510*/  FMUL R19, R14, R89 ;  /* 0x000000590e137220 */ /* 0x000fc80000400000 */
[----:B------:R-:W-:-:S05]  /*3520*/  FFMA R19, R66, R88, R19 ;  /* 0x0000005842137223 */ /* 0x000fca0000000013 */
[----:B------:R-:W-:-:S05]  /*3530*/  F2FP.BF16.F32.PACK_AB R19, RZ, R19 ;  /* 0x00000013ff13723e */ /* 0x000fca00000010ff */
[----:B------:R0:W-:Y:S01]  /*3540*/  @P0 STG.E.U16 desc[UR36][R58.64+0x20], R19 ;  /* 0x000020133a000986 */ /* 0x0001e2000c101524 */
[----:B------:R-:W-:-:S13]  /*3550*/  ISETP.GT.AND P0, PT, R3, 0x8, P1 ;  /* 0x000000080300780c */ /* 0x000fda0000f04270 */
[----:B0-----:R-:W-:Y:S05]  /*3560*/  @!P0 BRA `(.L_x_49) ;  /* 0x0000000000048947 */ /* 0x001fea0003800000 */
[----:B------:R0:W5:Y:S02]  /*3570*/  LDG.E.LTC128B.U16 R114, desc[UR36][R56.64+0x22] ;  /* 0x0000222438727981 */ /* 0x000164000c1e1520 */
.L_x_49:
[----:B------:R-:W-:Y:S05]  /*3580*/  BSYNC B1 ;  /* 0x0000000000017941 */ /* 0x000fea0003800000 */
.L_x_48:
[----:B-----5:R-:W-:Y:S01]  /*3590*/  IMAD.U32 R14, R114, 0x10000, RZ ;  /* 0x00010000720e7824 */ /* 0x020fe200078e00ff */
[----:B------:R-:W-:Y:S01]  /*35a0*/  ISETP.GT.AND P2, PT, R4, 0x18, PT ;  /* 0x000000180400780c */ /* 0x000fe20003f44270 */
[----:B------:R-:W-:Y:S02]  /*35b0*/  BSSY B1, `(.L_x_50) ;  /* 0x0000009000017945 */ /* 0x000fe40003800000 */
[----:B------:R-:W-:Y:S01]  /*35c0*/  FMUL R14, R14, R89 ;  /* 0x000000590e0e7220 */ /* 0x000fe20000400000 */
[----:B------:R-:W-:-:S03]  /*35d0*/  P2R R102, PR, RZ, 0x4 ;  /* 0x00000004ff667803 */ /* 0x000fc60000000000 */
[----:B------:R-:W-:-:S05]  /*35e0*/  FFMA R14, R67, R88, R14 ;  /* 0x00000058430e7223 */ /* 0x000fca000000000e */
[----:B------:R-:W-:-:S05]  /*35f0*/  F2FP.BF16.F32.PACK_AB R14, RZ, R14 ;  /* 0x0000000eff0e723e */ /* 0x000fca00000010ff */
[----:B------:R0:W-:Y:S01]  /*3600*/  @P0 STG.E.U16 desc[UR36][R58.64+0x22], R14 ;  /* 0x0000220e3a000986 */ /* 0x0001e2000c101524 */
[----:B------:R-:W-:-:S13]  /*3610*/  ISETP.GT.AND P0, PT, R3, RZ, P2 ;  /* 0x000000ff0300720c */ /* 0x000fda0001704270 */
[----:B0-----:R-:W-:Y:S05]  /*3620*/  @!P0 BRA `(.L_x_51) ;  /* 0x0000000000048947 */ /* 0x001fea0003800000 */
[----:B------:R0:W5:Y:S02]  /*3630*/  LDG.E.LTC128B.U16 R114, desc[UR36][R6.64+0x30] ;  /* 0x0000302406727981 */ /* 0x000164000c1e1520 */
.L_x_51:
[----:B------:R-:W-:Y:S05]  /*3640*/  BSYNC B1 ;  /* 0x0000000000017941 */ /* 0x000fea0003800000 */
.L_x_50:
[----:B-----5:R-:W-:Y:S01]  /*3650*/  IMAD.U32 R14, R114, 0x10000, RZ ;  /* 0x00010000720e7824 */ /* 0x020fe200078e00ff */
[----:B------:R-:W-:Y:S01]  /*3660*/  ISETP.GT.AND P1, PT, R4, 0x19, PT ;  /* 0x000000190400780c */ /* 0x000fe20003f24270 */
[----:B------:R-:W-:Y:S01]  /*3670*/  @P0 IMAD.MOV.U32 R20, RZ, RZ, R104 ;  /* 0x000000ffff140224 */ /* 0x000fe200078e0068 */
[----:B------:R-:W-:Y:S01]  /*3680*/  BSSY B1, `(.L_x_52) ;  /* 0x000000a000017945 */ /* 0x000fe20003800000 */
[----:B------:R-:W-:Y:S01]  /*3690*/  FMUL R19, R14, R89 ;  /* 0x000000590e137220 */ /* 0x000fe20000400000 */
[----:B------:R-:W-:-:S03]  /*36a0*/  @P0 IMAD.MOV.U32 R21, RZ, RZ, R105 ;  /* 0x000000ffff150224 */ /* 0x000fc600078e0069 */
[----:B------:R-:W-:Y:S01]  /*36b0*/  FFMA R19, R68, R88, R19 ;  /* 0x0000005844137223 */ /* 0x000fe20000000013 */
[----:B------:R-:W-:-:S04]  /*36c0*/  P2R R68, PR, RZ, 0x2 ;  /* 0x00000002ff447803 */ /* 0x000fc80000000000 */
[----:B------:R-:W-:-:S05]  /*36d0*/  F2FP.BF16.F32.PACK_AB R19, RZ, R19 ;  /* 0x00000013ff13723e */ /* 0x000fca00000010ff */
[----:B------:R0:W-:Y:S01]  /*36e0*/  @P0 STG.E.U16 desc[UR36][R20.64+0x30], R19 ;  /* 0x0000301314000986 */ /* 0x0001e2000c101524 */
[----:B------:R-:W-:-:S13]  /*36f0*/  ISETP.GT.AND P0, PT, R3, RZ, P1 ;  /* 0x000000ff0300720c */ /* 0x000fda0000f04270 */
[----:B0-----:R-:W-:Y:S05]  /*3700*/  @!P0 BRA `(.L_x_53) ;  /* 0x0000000000048947 */ /* 0x001fea0003800000 */
[----:B------:R0:W5:Y:S02]  /*3710*/  LDG.E.LTC128B.U16 R114, desc[UR36][R6.64+0x32] ;  /* 0x0000322406727981 */ /* 0x000164000c1e1520 */
.L_x_53:
[----:B------:R-:W-:Y:S05]  /*3720*/  BSYNC B1 ;  /* 0x0000000000017941 */ /* 0x000fea0003800000 */
.L_x_52:
        /* <DEDUP_REMOVED lines=11> */
.L_x_55:
[----:B------:R-:W-:Y:S05]  /*37e0*/  BSYNC B1 ;  /* 0x0000000000017941 */ /* 0x000fea0003800000 */
.L_x_54:
        /* <DEDUP_REMOVED lines=9> */
.L_x_57:
[----:B------:R-:W-:Y:S05]  /*3880*/  BSYNC B1 ;  /* 0x0000000000017941 */ /* 0x000fea0003800000 */
.L_x_56:
        /* <DEDUP_REMOVED lines=11> */
.L_x_59:
[----:B------:R-:W-:Y:S05]  /*3940*/  BSYNC B1 ;  /* 0x0000000000017941 */ /* 0x000fea0003800000 */
.L_x_58:
[----:B-----5:R-:W-:Y:S01]  /*3950*/  IMAD.U32 R14, R114, 0x10000, RZ ;  /* 0x00010000720e7824 */ /* 0x020fe200078e00ff */
[----:B------:R-:W-:Y:S01]  /*3960*/  ISETP.GT.AND P1, PT, R4, 0x21, PT ;  /* 0x000000210400780c */ /* 0x000fe20003f24270 */
[----:B------:R-:W-:Y:S01]  /*3970*/  @P0 IMAD.MOV.U32 R20, RZ, RZ, R104 ;  /* 0x000000ffff140224 */ /* 0x000fe200078e0068 */
[----:B------:R-:W-:Y:S01]  /*3980*/  BSSY B1, `(.L_x_60) ;  /* 0x000000a000017945 */ /* 0x000fe20003800000 */
[----:B------:R-:W-:Y:S01]  /*3990*/  FMUL R19, R14, R89 ;  /* 0x000000590e137220 */ /* 0x000fe20000400000 */
[----:B------:R-:W-:Y:S01]  /*39a0*/  @P0 IMAD.MOV.U32 R21, RZ, RZ, R105 ;  /* 0x000000ffff150224 */ /* 0x000fe200078e0069 */
[----:B------:R-:W-:Y:S02]  /*39b0*/  P2R R70, PR, RZ, 0x2 ;  /* 0x00000002ff467803 */ /* 0x000fe40000000000 */
[----:B------:R-:W-:-:S05]  /*39c0*/  FFMA R19, R72, R88, R19 ;  /* 0x0000005848137223 */ /* 0x000fca0000000013 */
[----:B------:R-:W-:-:S05]  /*39d0*/  F2FP.BF16.F32.PACK_AB R19, RZ, R19 ;  /* 0x00000013ff13723e */ /* 0x000fca00000010ff */
[----:B------:R0:W-:Y:S01]  /*39e0*/  @P0 STG.E.U16 desc[UR36][R20.64+0x40], R19 ;  /* 0x0000401314000986 */ /* 0x0001e2000c101524 */
[----:B------:R-:W-:-:S13]  /*39f0*/  ISETP.GT.AND P0, PT, R3, RZ, P1 ;  /* 0x000000ff0300720c */ /* 0x000fda0000f04270 */
[----:B0-----:R-:W-:Y:S05]  /*3a00*/  @!P0 BRA `(.L_x_61) ;  /* 0x0000000000048947 */ /* 0x001fea0003800000 */
[----:B------:R0:W5:Y:S02]  /*3a10*/  LDG.E.LTC128B.U16 R114, desc[UR36][R6.64+0x42] ;  /* 0x0000422406727981 */ /* 0x000164000c1e1520 */
.L_x_61:
[----:B------:R-:W-:Y:S05]  /*3a20*/  BSYNC B1 ;  /* 0x0000000000017941 */ /* 0x000fea0003800000 */
.L_x_60:
        /* <DEDUP_REMOVED lines=11> */
.L_x_63:
[----:B------:R-:W-:Y:S05]  /*3ae0*/  BSYNC B1 ;  /* 0x0000000000017941 */ /* 0x000fea0003800000 */
.L_x_62:
        /* <DEDUP_REMOVED lines=9> */
.L_x_65:
[----:B------:R-:W-:Y:S05]  /*3b80*/  BSYNC B1 ;  /* 0x0000000000017941 */ /* 0x000fea0003800000 */
.L_x_64:
        /* <DEDUP_REMOVED lines=11> */
.L_x_67:
[----:B------:R-:W-:Y:S05]  /*3c40*/  BSYNC B1 ;  /* 0x0000000000017941 */ /* 0x000fea0003800000 */
.L_x_66:
        /* <DEDUP_REMOVED lines=13> */
.L_x_69:
[----:B------:R-:W-:Y:S05]  /*3d20*/  BSYNC B1 ;  /* 0x0000000000017941 */ /* 0x000fea0003800000 */
.L_x_68:
        /* <DEDUP_REMOVED lines=11> */
.L_x_71:
[----:B------:R-:W-:Y:S05]  /*3de0*/  BSYNC B1 ;  /* 0x0000000000017941 */ /* 0x000fea0003800000 */
.L_x_70:
        /* <DEDUP_REMOVED lines=9> */
.L_x_73:
[----:B------:R-:W-:Y:S05]  /*3e80*/  BSYNC B1 ;  /* 0x0000000000017941 */ /* 0x000fea0003800000 */
.L_x_72:
[----:B-----5:R-:W-:Y:S01]  /*3e90*/  IMAD.U32 R14, R114, 0x10000, RZ ;  /* 0x00010000720e7824 */ /* 0x020fe200078e00ff */
[----:B------:R-:W-:Y:S01]  /*3ea0*/  ISETP.GT.AND P3, PT, R4, 0x30, PT ;  /* 0x000000300400780c */ /* 0x000fe20003f64270 */
[----:B------:R-:W-:Y:S02]  /*3eb0*/  BSSY B1, `(.L_x_74) ;  /* 0x0000008000017945 */ /* 0x000fe40003800000 */
[----:B------:R-:W-:-:S04]  /*3ec0*/  FMUL R14, R14, R89 ;  /* 0x000000590e0e7220 */ /* 0x000fc80000400000 */
[----:B------:R-:W-:-:S05]  /*3ed0*/  FFMA R14, R79, R88, R14 ;  /* 0x000000584f0e7223 */ /* 0x000fca000000000e */
[----:B------:R-:W-:-:S05]  /*3ee0*/  F2FP.BF16.F32.PACK_AB R14, RZ, R14 ;  /* 0x0000000eff0e723e */ /* 0x000fca00000010ff */
[----:B------:R0:W-:Y:S01]  /*3ef0*/  @P0 STG.E.U16 desc[UR36][R58.64+0x52], R14 ;  /* 0x0000520e3a000986 */ /* 0x0001e2000c101524 */
[----:B------:R-:W-:-:S13]  /*3f00*/  ISETP.GT.AND P0, PT, R3, RZ, P3 ;  /* 0x000000ff0300720c */ /* 0x000fda0001f04270 */
[----:B0-----:R-:W-:Y:S05]  /*3f10*/  @!P0 BRA `(.L_x_75) ;  /* 0x0000000000048947 */ /* 0x001fea0003800000 */
[----:B------:R0:W5:Y:S02]  /*3f20*/  LDG.E.LTC128B.U16 R114, desc[UR36][R6.64+0x60] ;  /* 0x0000602406727981 */ /* 0x000164000c1e1520 */
.L_x_75:
[----:B------:R-:W-:Y:S05]  /*3f30*/  BSYNC B1 ;  /* 0x0000000000017941 */ /* 0x000fea0003800000 */
.L_x_74:
[----:B-----5:R-:W-:Y:S01]  /*3f40*/  IMAD.U32 R14, R114, 0x10000, RZ ;  /* 0x00010000720e7824 */ /* 0x020fe200078e00ff */
[----:B------:R-:W-:Y:S01]  /*3f50*/  ISETP.GT.AND P2, PT, R4, 0x31, PT ;  /* 0x000000310400780c */ /* 0x000fe20003f44270 */
[----:B------:R-:W-:Y:S01]  /*3f60*/  @P0 IMAD.MOV.U32 R20, RZ, RZ, R104 ;  /* 0x000000ffff140224 */ /* 0x000fe200078e0068 */
[----:B------:R-:W-:Y:S01]  /*3f70*/  BSSY B1, `(.L_x_76) ;  /* 0x0000009000017945 */ /* 0x000fe20003800000 */
[----:B------:R-:W-:Y:S01]  /*3f80*/  FMUL R19, R14, R89 ;  /* 0x000000590e137220 */ /* 0x000fe20000400000 */
[----:B------:R-:W-:-:S03]  /*3f90*/  @P0 IMAD.MOV.U32 R21, RZ, RZ, R105 ;  /* 0x000000ffff150224 */ /* 0x000fc600078e0069 */
[----:B------:R-:W-:-:S05]  /*3fa0*/  FFMA R19, R80, R88, R19 ;  /* 0x0000005850137223 */ /* 0x000fca0000000013 */
[----:B------:R-:W-:-:S05]  /*3fb0*/  F2FP.BF16.F32.PACK_AB R19, RZ, R19 ;  /* 0x00000013ff13723e */ /* 0x000fca00000010ff */
[----:B------:R0:W-:Y:S01]  /*3fc0*/  @P0 STG.E.U16 desc[UR36][R20.64+0x60], R19 ;  /* 0x0000601314000986 */ /* 0x0001e2000c101524 */
[----:B------:R-:W-:-:S13]  /*3fd0*/  ISETP.GT.AND P0, PT, R3, RZ, P2 ;  /* 0x000000ff0300720c */ /* 0x000fda0001704270 */
[----:B0-----:R-:W-:Y:S05]  /*3fe0*/  @!P0 BRA `(.L_x_77) ;  /* 0x0000000000048947 */ /* 0x001fea0003800000 */
[----:B------:R0:W5:Y:S02]  /*3ff0*/  LDG.E.LTC128B.U16 R114, desc[UR36][R6.64+0x62] ;  /* 0x0000622406727981 */ /* 0x000164000c1e1520 */
.L_x_77:
[----:B------:R-:W-:Y:S05]  /*4000*/  BSYNC B1 ;  /* 0x0000000000017941 */ /* 0x000fea0003800000 */
.L_x_76:
        /* <DEDUP_REMOVED lines=11> */
.L_x_79:
[----:B------:R-:W-:Y:S05]  /*40c0*/  BSYNC B1 ;  /* 0x0000000000017941 */ /* 0x000fea0003800000 */
.L_x_78:
        /* <DEDUP_REMOVED lines=9> */
.L_x_81:
[----:B------:R-:W-:Y:S05]  /*4160*/  BSYNC B1 ;  /* 0x0000000000017941 */ /* 0x000fea0003800000 */
.L_x_80:
        /* <DEDUP_REMOVED lines=10> */
.L_x_83:
[----:B------:R-:W-:Y:S05]  /*4210*/  BSYNC B1 ;  /* 0x0000000000017941 */ /* 0x000fea0003800000 */
.L_x_82:
        /* <DEDUP_REMOVED lines=8> */
[----:B------:R-:W-:-:S05]  /*42a0*/  IADD3 R20, P0, R15, R110, RZ ;  /* 0x0000006e0f147210 */ /* 0x000fca0007f1e0ff */
[----:B------:R-:W-:Y:S01]  /*42b0*/  IMAD.X R21, R5, 0x1, R111, P0 ;  /* 0x0000000105157824 */ /* 0x000fe200000e066f */
[----:B------:R-:W-:-:S05]  /*42c0*/  IADD3 R64, P0, R15, R110, RZ ;  /* 0x0000006e0f407210 */ /* 0x000fca0007f1e0ff */
[----:B------:R-:W-:Y:S01]  /*42d0*/  IMAD.X R65, R5, 0x1, R111, P0 ;  /* 0x0000000105417824 */ /* 0x000fe200000e066f */
[----:B------:R-:W-:-:S05]  /*42e0*/  IADD3 R14, P0, R15, R104, RZ ;  /* 0x000000680f0e7210 */ /* 0x000fca0007f1e0ff */
[----:B------:R-:W-:Y:S01]  /*42f0*/  IMAD.X R15, R5, 0x1, R105, P0 ;  /* 0x00000001050f7824 */ /* 0x000fe200000e0669 */
[----:B------:R-:W-:-:S04]  /*4300*/  ISETP.GT.AND P0, PT, R4, 0x39, PT ;  /* 0x000000390400780c */ /* 0x000fc80003f04270 */
[----:B------:R-:W-:-:S13]  /*4310*/  ISETP.GT.AND P4, PT, R3, RZ, P0 ;  /* 0x000000ff0300720c */ /* 0x000fda0000784270 */
[----:B0-----:R-:W-:Y:S05]  /*4320*/  @!P4 BRA `(.L_x_85) ;  /* 0x000000000004c947 */ /* 0x001fea0003800000 */
[----:B------:R0:W5:Y:S02]  /*4330*/  LDG.E.LTC128B.U16 R114, desc[UR36][R6.64+0x72] ;  /* 0x0000722406727981 */ /* 0x000164000c1e1520 */
.L_x_85:
[----:B------:R-:W-:Y:S05]  /*4340*/  BSYNC B1 ;  /* 0x0000000000017941 */ /* 0x000fea0003800000 */
.L_x_84:
        /* <DEDUP_REMOVED lines=9> */
.L_x_87:
[----:B------:R-:W-:Y:S05]  /*43e0*/  BSYNC B1 ;  /* 0x0000000000017941 */ /* 0x000fea0003800000 */
.L_x_86:
        /* <DEDUP_REMOVED lines=9> */
.L_x_89:
[----:B------:R-:W-:Y:S05]  /*4480*/  BSYNC B1 ;  /* 0x0000000000017941 */ /* 0x000fea0003800000 */
.L_x_88:
[----:B-----5:R-:W-:-:S04]  /*4490*/  IMAD.U32 R4, R114, 0x10000, RZ ;  /* 0x0001000072047824 */ /* 0x020fc800078e00ff */
[----:B------:R-:W-:-:S04]  /*44a0*/  FMUL R4, R4, R89 ;  /* 0x0000005904047220 */ /* 0x000fc80000400000 */
[----:B------:R-:W-:-:S05]  /*44b0*/  FFMA R4, R87, R88, R4 ;  /* 0x0000005857047223 */ /* 0x000fca0000000004 */
[----:B------:R-:W-:-:S04]  /*44c0*/  F2FP.BF16.F32.PACK_AB R4, RZ, R4 ;  /* 0x00000004ff04723e */ /* 0x000fc800000010ff */
[----:B-1-34-:R-:W-:-:S05]  /*44d0*/  PRMT R6, R4, 0x7610, R6 ;  /* 0x0000761004067816 */ /* 0x01afca0000000006 */
[----:B------:R1:W-:Y:S01]  /*44e0*/  @P4 STG.E.U16 desc[UR36][R58.64+0x72], R6 ;  /* 0x000072063a004986 */ /* 0x0003e2000c101524 */
[----:B------:R-:W-:-:S13]  /*44f0*/  ISETP.GT.AND P4, PT, R3, 0x80, P6 ;  /* 0x000000800300780c */ /* 0x000fda0003784270 */
[----:B------:R-:W3:Y:S01]  /*4500*/  @P4 LDG.E.LTC128B.U16 R114, desc[UR36][R62.64] ;  /* 0x000000243e724981 */ /* 0x000ee2000c1e1520 */
[----:B------:R-:W-:Y:S01]  /*4510*/  BSSY B1, `(.L_x_90) ;  /* 0x000000a000017945 */ /* 0x000fe20003800000 */
[----:B---3--:R-:W-:-:S04]  /*4520*/  IMAD.U32 R4, R114, 0x10000, RZ ;  /* 0x0001000072047824 */ /* 0x008fc800078e00ff */
[----:B------:R-:W-:-:S04]  /*4530*/  FMUL R5, R4, R89 ;  /* 0x0000005904057220 */ /* 0x000fc80000400000 */
[----:B------:R-:W-:-:S05]  /*4540*/  FFMA R5, R24, R88, R5 ;  /* 0x0000005818057223 */ /* 0x000fca0000000005 */
[----:B------:R-:W-:-:S05]  /*4550*/  F2FP.BF16.F32.PACK_AB R5, RZ, R5 ;  /* 0x00000005ff05723e */ /* 0x000fca00000010ff */
[----:B------:R1:W-:Y:S01]  /*4560*/  @P4 STG.E.U16 desc[UR36][R14.64], R5 ;  /* 0x000000050e004986 */ /* 0x0003e2000c101524 */
[----:B------:R-:W-:-:S04]  /*4570*/  ISETP.NE.AND P4, PT, R117, RZ, PT ;  /* 0x000000ff7500720c */ /* 0x000fc80003f85270 */
[----:B------:R-:W-:-:S13]  /*4580*/  ISETP.GT.AND P4, PT, R3, 0x80, P4 ;  /* 0x000000800300780c */ /* 0x000fda0002784270 */
[----:B-1----:R-:W-:Y:S05]  /*4590*/  @!P4 BRA `(.L_x_91) ;  /* 0x000000000004c947 */ /* 0x002fea0003800000 */
[----:B------:R1:W5:Y:S02]  /*45a0*/  LDG.E.LTC128B.U16 R114, desc[UR36][R60.64+0x2] ;  /* 0x000002243c727981 */ /* 0x000364000c1e1520 */
.L_x_91:
[----:B------:R-:W-:Y:S05]  /*45b0*/  BSYNC B1 ;  /* 0x0000000000017941 */ /* 0x000fea0003800000 */
.L_x_90:
[----:B-----5:R-:W-:Y:S01]  /*45c0*/  IMAD.U32 R4, R114, 0x10000, RZ ;  /* 0x0001000072047824 */ /* 0x020fe200078e00ff */
[----:B------:R-:W-:Y:S01]  /*45d0*/  ISETP.GT.AND P6, PT, R3, 0x88, P6 ;  /* 0x000000880300780c */ /* 0x000fe200037c4270 */
[----:B------:R-:W-:Y:S01]  /*45e0*/  @P4 IMAD.MOV.U32 R5, RZ, RZ, R15 ;  /* 0x000000ffff054224 */ /* 0x000fe200078e000f */
[----:B------:R-:W-:Y:S01]  /*45f0*/  BSSY B1, `(.L_x_92) ;  /* 0x0000009000017945 */ /* 0x000fe20003800000 */
[----:B------:R-:W-:-:S04]  /*4600*/  FMUL R4, R4, R89 ;  /* 0x0000005904047220 */ /* 0x000fc80000400000 */
[----:B------:R-:W-:-:S05]  /*4610*/  FFMA R4, R25, R88, R4 ;  /* 0x0000005819047223 */ /* 0x000fca0000000004 */
[----:B------:R-:W-:-:S04]  /*4620*/  F2FP.BF16.F32.PACK_AB R4, RZ, R4 ;  /* 0x00000004ff04723e */ /* 0x000fc800000010ff */
[----:B------:R-:W-:Y:S01]  /*4630*/  PRMT R6, R4, 0x7610, R6 ;  /* 0x0000761004067816 */ /* 0x000fe20000000006 */
[----:B------:R-:W-:-:S05]  /*4640*/  @P4 IMAD.MOV.U32 R4, RZ, RZ, R14 ;  /* 0x000000ffff044224 */ /* 0x000fca00078e000e */
[----:B------:R3:W-:Y:S01]  /*4650*/  @P4 STG.E.U16 desc[UR36][R4.64+0x2], R6 ;  /* 0x0000020604004986 */ /* 0x0007e2000c101524 */
[----:B------:R-:W-:Y:S05]  /*4660*/  @!P6 BRA `(.L_x_93) ;  /* 0x000000000004e947 */ /* 0x000fea0003800000 */
[----:B------:R4:W5:Y:S02]  /*4670*/  LDG.E.LTC128B.U16 R114, desc[UR36][R8.64] ;  /* 0x0000002408727981 */ /* 0x000964000c1e1520 */
.L_x_93:
[----:B------:R-:W-:Y:S05]  /*4680*/  BSYNC B1 ;  /* 0x0000000000017941 */ /* 0x000fea0003800000 */
.L_x_92:
[----:B---3-5:R-:W-:Y:S01]  /*4690*/  IMAD.U32 R4, R114, 0x10000, RZ ;  /* 0x0001000072047824 */ /* 0x028fe200078e00ff */
[----:B------:R-:W-:Y:S01]  /*46a0*/  ISETP.NE.AND P4, PT, R117, RZ, PT ;  /* 0x000000ff7500720c */ /* 0x000fe20003f85270 */
[----:B------:R-:W-:Y:S02]  /*46b0*/  BSSY B1, `(.L_x_94) ;  /* 0x0000008000017945 */ /* 0x000fe40003800000 */
[----:B------:R-:W-:Y:S01]  /*46c0*/  FMUL R5, R4, R89 ;  /* 0x0000005904057220 */ /* 0x000fe20000400000 */
[----:B------:R-:W-:-:S03]  /*46d0*/  ISETP.GT.AND P4, PT, R3, 0x88, P4 ;  /* 0x000000880300780c */ /* 0x000fc60002784270 */
[----:B------:R-:W-:-:S05]  /*46e0*/  FFMA R5, R26, R88, R5 ;  /* 0x000000581a057223 */ /* 0x000fca0000000005 */
[----:B------:R-:W-:-:S05]  /*46f0*/  F2FP.BF16.F32.PACK_AB R5, RZ, R5 ;  /* 0x00000005ff05723e */ /* 0x000fca00000010ff */
[----:B------:R3:W-:Y:S01]  /*4700*/  @P6 STG.E.U16 desc[UR36][R20.64], R5 ;  /* 0x0000000514006986 */ /* 0x0007e2000c101524 */
[----:B------:R-:W-:Y:S05]  /*4710*/  @!P4 BRA `(.L_x_95) ;  /* 0x000000000004c947 */ /* 0x000fea0003800000 */
[----:B------:R0:W5:Y:S02]  /*4720*/  LDG.E.LTC128B.U16 R114, desc[UR36][R12.64+0x2] ;  /* 0x000002240c727981 */ /* 0x000164000c1e1520 */
.L_x_95:
[----:B------:R-:W-:Y:S05]  /*4730*/  BSYNC B1 ;  /* 0x0000000000017941 */ /* 0x000fea0003800000 */
.L_x_94:
[----:B-----5:R-:W-:Y:S01]  /*4740*/  IMAD.U32 R4, R114, 0x10000, RZ ;  /* 0x0001000072047824 */ /* 0x020fe200078e00ff */
[----:B------:R-:W-:Y:S01]  /*4750*/  ISETP.NE.AND P6, PT, R115, RZ, PT ;  /* 0x000000ff7300720c */ /* 0x000fe20003fc5270 */
[----:B------:R-:W-:Y:S02]  /*4760*/  BSSY B1, `(.L_x_96) ;  /* 0x0000008000017945 */ /* 0x000fe40003800000 */
[----:B------:R-:W-:-:S04]  /*4770*/  FMUL R4, R4, R89 ;  /* 0x0000005904047220 */ /* 0x000fc80000400000 */
[----:B------:R-:W-:-:S05]  /*4780*/  FFMA R4, R27, R88, R4 ;  /* 0x000000581b047223 */ /* 0x000fca0000000004 */
[----:B------:R-:W-:-:S05]  /*4790*/  F2FP.BF16.F32.PACK_AB R4, RZ, R4 ;  /* 0x00000004ff04723e */ /* 0x000fca00000010ff */
[----:B------:R0:W-:Y:S01]  /*47a0*/  @P4 STG.E.U16 desc[UR36][R64.64+0x2], R4 ;  /* 0x0000020440004986 */ /* 0x0001e2000c101524 */
[----:B------:R-:W-:-:S13]  /*47b0*/  ISETP.GT.AND P4, PT, R3, 0x80, P6 ;  /* 0x000000800300780c */ /* 0x000fda0003784270 */
[----:B0-----:R-:W-:Y:S05]  /*47c0*/  @!P4 BRA `(.L_x_97) ;  /* 0x000000000004c947 */ /* 0x001fea0003800000 */
[----:B------:R0:W5:Y:S02]  /*47d0*/  LDG.E.LTC128B.U16 R114, desc[UR36][R60.64+0x10] ;  /* 0x000010243c727981 */ /* 0x000164000c1e1520 */
.L_x_97:
[----:B------:R-:W-:Y:S05]  /*47e0*/  BSYNC B1 ;  /* 0x0000000000017941 */ /* 0x000fea0003800000 */
.L_x_96:
[----:B-----5:R-:W-:Y:S01]  /*47f0*/  IMAD.U32 R4, R114, 0x10000, RZ ;  /* 0x0001000072047824 */ /* 0x020fe200078e00ff */
[----:B------:R-:W-:Y:S01]  /*4800*/  ISETP.NE.AND P6, PT, R118, RZ, PT ;  /* 0x000000ff7600720c */ /* 0x000fe20003fc5270 */
[----:B------:R-:W-:Y:S02]  /*4810*/  BSSY B1, `(.L_x_98) ;  /* 0x000000b000017945 */ /* 0x000fe40003800000 */
[----:B---3--:R-:W-:Y:S01]  /*4820*/  FMUL R5, R4, R89 ;  /* 0x0000005904057220 */ /* 0x008fe20000400000 */
[----:B------:R-:W-:-:S03]  /*4830*/  @P4 IMAD.MOV.U32 R4, RZ, RZ, R14 ;  /* 0x000000ffff044224 */ /* 0x000fc600078e000e */
[----:B------:R-:W-:-:S05]  /*4840*/  FFMA R5, R28, R88, R5 ;  /* 0x000000581c057223 */ /* 0x000fca0000000005 */
[----:B------:R-:W-:-:S04]  /*4850*/  F2FP.BF16.F32.PACK_AB R5, RZ, R5 ;  /* 0x00000005ff05723e */ /* 0x000fc800000010ff */
[----:B------:R-:W-:Y:S01]  /*4860*/  PRMT R6, R5, 0x7610, R6 ;  /* 0x0000761005067816 */ /* 0x000fe20000000006 */
[----:B------:R-:W-:-:S05]  /*4870*/  @P4 IMAD.MOV.U32 R5, RZ, RZ, R15 ;  /* 0x000000ffff054224 */ /* 0x000fca00078e000f */
[----:B------:R3:W-:Y:S01]  /*4880*/  @P4 STG.E.U16 desc[UR36][R4.64+0x10], R6 ;  /* 0x0000100604004986 */ /* 0x0007e2000c101524 */
[----:B------:R-:W-:-:S13]  /*4890*/  ISETP.GT.AND P4, PT, R3, 0x80, P6 ;  /* 0x000000800300780c */ /* 0x000fda0003784270 */
[----:B---3--:R-:W-:Y:S05]  /*48a0*/  @!P4 BRA `(.L_x_99) ;  /* 0x000000000004c947 */ /* 0x008fea0003800000 */
[----:B------:R3:W5:Y:S02]  /*48b0*/  LDG.E.LTC128B.U16 R114, desc[UR36][R60.64+0x12] ;  /* 0x000012243c727981 */ /* 0x000764000c1e1520 */
.L_x_99:
[----:B------:R-:W-:Y:S05]  /*48c0*/  BSYNC B1 ;  /* 0x0000000000017941 */ /* 0x000fea0003800000 */
.L_x_98:
[----:B-----5:R-:W-:Y:S01]  /*48d0*/  IMAD.U32 R4, R114, 0x10000, RZ ;  /* 0x0001000072047824 */ /* 0x020fe200078e00ff */
[----:B------:R-:W-:Y:S01]  /*48e0*/  BSSY B1, `(.L_x_100) ;  /* 0x000000c000017945 */ /* 0x000fe20003800000 */
[----:B------:R-:W-:Y:S02]  /*48f0*/  @P4 IMAD.MOV.U32 R5, RZ, RZ, R15 ;  /* 0x000000ffff054224 */ /* 0x000fe400078e000f */
[----:B------:R-:W-:-:S04]  /*4900*/  FMUL R4, R4, R89 ;  /* 0x0000005904047220 */ /* 0x000fc80000400000 */
[----:B------:R-:W-:-:S05]  /*4910*/  FFMA R4, R29, R88, R4 ;  /* 0x000000581d047223 */ /* 0x000fca0000000004 */
[----:B------:R-:W-:-:S04]  /*4920*/  F2FP.BF16.F32.PACK_AB R4, RZ, R4 ;  /* 0x00000004ff04723e */ /* 0x000fc800000010ff */
[----:B------:R-:W-:Y:S01]  /*4930*/  PRMT R6, R4, 0x7610, R6 ;  /* 0x0000761004067816 */ /* 0x000fe20000000006 */
[----:B------:R-:W-:-:S05]  /*4940*/  @P4 IMAD.MOV.U32 R4, RZ, RZ, R14 ;  /* 0x000000ffff044224 */ /* 0x000fca00078e000e */
[----:B------:R0:W-:Y:S01]  /*4950*/  @P4 STG.E.U16 desc[UR36][R4.64+0x12], R6 ;  /* 0x0000120604004986 */ /* 0x0001e2000c101524 */
[----:B------:R-:W-:-:S04]  /*4960*/  ISETP.NE.AND P4, PT, R115, RZ, PT ;  /* 0x000000ff7300720c */ /* 0x000fc80003f85270 */
[----:B------:R-:W-:-:S13]  /*4970*/  ISETP.GT.AND P4, PT, R3, 0x88, P4 ;  /* 0x000000880300780c */ /* 0x000fda0002784270 */
[----:B0-----:R-:W-:Y:S05]  /*4980*/  @!P4 BRA `(.L_x_101) ;  /* 0x000000000004c947 */ /* 0x001fea0003800000 */
[----:B------:R0:W5:Y:S02]  /*4990*/  LDG.E.LTC128B.U16 R114, desc[UR36][R12.64+0x10] ;  /* 0x000010240c727981 */ /* 0x000164000c1e1520 */
.L_x_101:
[----:B------:R-:W-:Y:S05]  /*49a0*/  BSYNC B1 ;  /* 0x0000000000017941 */ /* 0x000fea0003800000 */
.L_x_100:
        /* <DEDUP_REMOVED lines=9> */
.L_x_103:
[----:B------:R-:W-:Y:S05]  /*4a40*/  BSYNC B1 ;  /* 0x0000000000017941 */ /* 0x000fea0003800000 */
.L_x_102:
[----:B-----5:R-:W-:Y:S01]  /*4a50*/  IMAD.U32 R4, R114, 0x10000, RZ ;  /* 0x0001000072047824 */ /* 0x020fe200078e00ff */
[----:B------:R-:W-:Y:S01]  /*4a60*/  ISETP.NE.AND P6, PT, R119, RZ, PT ;  /* 0x000000ff7700720c */ /* 0x000fe20003fc5270 */
        /* <DEDUP_REMOVED lines=8> */
[----:B------:R-:W-:-:S13]  /*4af0*/  ISETP.GT.AND P4, PT, R3, 0x80, P6 ;  /* 0x000000800300780c */ /* 0x000fda0003784270 */
[----:B0-----:R-:W-:Y:S05]  /*4b00*/  @!P4 BRA `(.L_x_105) ;  /* 0x000000000004c947 */ /* 0x001fea0003800000 */
[----:B------:R0:W5:Y:S02]  /*4b10*/  LDG.E.LTC128B.U16 R114, desc[UR36][R60.64+0x20] ;  /* 0x000020243c727981 */ /* 0x000164000c1e1520 */
.L_x_105:
[----:B------:R-:W-:Y:S05]  /*4b20*/  BSYNC B1 ;  /* 0x0000000000017941 */ /* 0x000fea0003800000 */
.L_x_104:
[----:B-----5:R-:W-:Y:S01]  /*4b30*/  IMAD.U32 R4, R114, 0x10000, RZ ;  /* 0x0001000072047824 */ /* 0x020fe200078e00ff */
[----:B------:R-:W-:Y:S01]  /*4b40*/  ISETP.NE.AND P6, PT, R101, RZ, PT ;  /* 0x000000ff6500720c */ /* 0x000fe20003fc5270 */
[----:B------:R-:W-:Y:S02]  /*4b50*/  BSSY B1, `(.L_x_106) ;  /* 0x000000b000017945 */ /* 0x000fe40003800000 */
[----:B------:R-:W-:Y:S01]  /*4b60*/  FMUL R5, R4, R89 ;  /* 0x0000005904057220 */ /* 0x000fe20000400000 */
[----:B------:R-:W-:-:S03]  /*4b70*/  @P4 IMAD.MOV.U32 R4, RZ, RZ, R14 ;  /* 0x000000ffff044224 */ /* 0x000fc600078e000e */
        /* <DEDUP_REMOVED lines=8> */
.L_x_107:
[----:B------:R-:W-:Y:S05]  /*4c00*/  BSYNC B1 ;  /* 0x0000000000017941 */ /* 0x000fea0003800000 */
.L_x_106:
        /* <DEDUP_REMOVED lines=13> */
.L_x_109:
[----:B------:R-:W-:Y:S05]  /*4ce0*/  BSYNC B1 ;  /* 0x0000000000017941 */ /* 0x000fea0003800000 */
.L_x_108:
[----:B-----5:R-:W-:Y:S01]  /*4cf0*/  IMAD.U32 R4, R114, 0x10000, RZ ;  /* 0x0001000072047824 */ /* 0x020fe200078e00ff */
[----:B------:R-:W-:Y:S03]  /*4d00*/  BSSY B1, `(.L_x_110) ;  /* 0x000000b000017945 */ /* 0x000fe60003800000 */
        /* <DEDUP_REMOVED lines=10> */
.L_x_111:
[----:B------:R-:W-:Y:S05]  /*4db0*/  BSYNC B1 ;  /* 0x0000000000017941 */ /* 0x000fea0003800000 */
.L_x_110:
        /* <DEDUP_REMOVED lines=13> */
.L_x_113:
[----:B------:R-:W-:Y:S05]  /*4e90*/  BSYNC B1 ;  /* 0x0000000000017941 */ /* 0x000fea0003800000 */
.L_x_112:
        /* <DEDUP_REMOVED lines=13> */
.L_x_115:
[----:B------:R-:W-:Y:S05]  /*4f70*/  BSYNC B1 ;  /* 0x0000000000017941 */ /* 0x000fea0003800000 */
.L_x_114:
        /* <DEDUP_REMOVED lines=13> */
.L_x_117:
[----:B------:R-:W-:Y:S05]  /*5050*/  BSYNC B1 ;  /* 0x0000000000017941 */ /* 0x000fea0003800000 */
.L_x_116:
        /* <DEDUP_REMOVED lines=12> */
.L_x_119:
[----:B------:R-:W-:Y:S05]  /*5120*/  BSYNC B1 ;  /* 0x0000000000017941 */ /* 0x000fea0003800000 */
.L_x_118:
        /* <DEDUP_REMOVED lines=13> */
.L_x_121:
[----:B------:R-:W-:Y:S05]  /*5200*/  BSYNC B1 ;  /* 0x0000000000017941 */ /* 0x000fea0003800000 */
.L_x_120:
        /* <DEDUP_REMOVED lines=13> */
.L_x_123:
[----:B------:R-:W-:Y:S05]  /*52e0*/  BSYNC B1 ;  /* 0x0000000000017941 */ /* 0x000fea0003800000 */
.L_x_122:
        /* <DEDUP_REMOVED lines=13> */
.L_x_125:
[----:B------:R-:W-:Y:S05]  /*53c0*/  BSYNC B1 ;  /* 0x0000000000017941 */ /* 0x000fea0003800000 */
.L_x_124:
        /* <DEDUP_REMOVED lines=12> */
.L_x_127:
[----:B------:R-:W-:Y:S05]  /*5490*/  BSYNC B1 ;  /* 0x0000000000017941 */ /* 0x000fea0003800000 */
.L_x_126:
        /* <DEDUP_REMOVED lines=13> */
.L_x_129:
[----:B------:R-:W-:Y:S05]  /*5570*/  BSYNC B1 ;  /* 0x0000000000017941 */ /* 0x000fea0003800000 */
.L_x_128:
        /* <DEDUP_REMOVED lines=12> */
.L_x_131:
[----:B------:R-:W-:Y:S05]  /*5640*/  BSYNC B1 ;  /* 0x0000000000017941 */ /* 0x000fea0003800000 */
.L_x_130:
        /* <DEDUP_REMOVED lines=12> */
.L_x_133:
[----:B------:R-:W-:Y:S05]  /*5710*/  BSYNC B1 ;  /* 0x0000000000017941 */ /* 0x000fea0003800000 */
.L_x_132:
[----:B-----5:R-:W-:Y:S01]  /*5720*/  IMAD.U32 R4, R114, 0x10000, RZ ;  /* 0x0001000072047824 */ /* 0x020fe200078e00ff */
[----:B------:R-:W-:Y:S01]  /*5730*/  ISETP.GT.AND P5, PT, R3, 0x88, P5 ;  /* 0x000000880300780c */ /* 0x000fe20002fa4270 */
        /* <DEDUP_REMOVED lines=8> */
[----:B------:R-:W-:Y:S05]  /*57c0*/  @!P5 BRA `(.L_x_135) ;  /* 0x000000000004d947 */ /* 0x000fea0003800000 */
[----:B------:R0:W5:Y:S02]  /*57d0*/  LDG.E.LTC128B.U16 R114, desc[UR36][R12.64+0x52] ;  /* 0x000052240c727981 */ /* 0x000164000c1e1520 */
.L_x_135:
[----:B------:R-:W-:Y:S05]  /*57e0*/  BSYNC B1 ;  /* 0x0000000000017941 */ /* 0x000fea0003800000 */
.L_x_134:
[----:B0----5:R-:W-:Y:S01]  /*57f0*/  IMAD.U32 R4, R114, 0x10000, RZ ;  /* 0x0001000072047824 */ /* 0x021fe200078e00ff */
        /* <DEDUP_REMOVED lines=11> */
.L_x_137:
[----:B------:R-:W-:Y:S05]  /*58b0*/  BSYNC B1 ;  /* 0x0000000000017941 */ /* 0x000fea0003800000 */
.L_x_136:
[----:B0----5:R-:W-:Y:S01]  /*58c0*/  IMAD.U32 R4, R114, 0x10000, RZ ;  /* 0x0001000072047824 */ /* 0x021fe200078e00ff */
        /* <DEDUP_REMOVED lines=11> */
.L_x_139:
[----:B------:R-:W-:Y:S05]  /*5980*/  BSYNC B1 ;  /* 0x0000000000017941 */ /* 0x000fea0003800000 */
.L_x_138:
        /* <DEDUP_REMOVED lines=12> */
.L_x_141:
[----:B------:R-:W-:Y:S05]  /*5a50*/  BSYNC B1 ;  /* 0x0000000000017941 */ /* 0x000fea0003800000 */
.L_x_140:
        /* <DEDUP_REMOVED lines=12> */
.L_x_143:
[----:B------:R-:W-:Y:S05]  /*5b20*/  BSYNC B1 ;  /* 0x0000000000017941 */ /* 0x000fea0003800000 */
.L_x_142:
        /* <DEDUP_REMOVED lines=12> */
.L_x_145:
[----:B------:R-:W-:Y:S05]  /*5bf0*/  BSYNC B1 ;  /* 0x0000000000017941 */ /* 0x000fea0003800000 */
.L_x_144:
        /* <DEDUP_REMOVED lines=12> */
.L_x_147:
[----:B------:R-:W-:Y:S05]  /*5cc0*/  BSYNC B1 ;  /* 0x0000000000017941 */ /* 0x000fea0003800000 */
.L_x_146:
        /* <DEDUP_REMOVED lines=9> */
.L_x_149:
[----:B------:R-:W-:Y:S05]  /*5d60*/  BSYNC B1 ;  /* 0x0000000000017941 */ /* 0x000fea0003800000 */
.L_x_148:
        /* <DEDUP_REMOVED lines=12> */
.L_x_151:
[----:B------:R-:W-:Y:S05]  /*5e30*/  BSYNC B1 ;  /* 0x0000000000017941 */ /* 0x000fea0003800000 */
.L_x_150:
[----:B------:R-:W-:Y:S05]  /*5e40*/  @!P0 BRA `(.L_x_152) ;  /* 0x0000001400848947 */ /* 0x000fea0003800000 */
[----:B-----5:R-:W-:-:S04]  /*5e50*/  IMAD.U32 R114, R114, 0x10000, RZ ;  /* 0x0001000072727824 */ /* 0x020fc800078e00ff */
[----:B------:R-:W-:-:S04]  /*5e60*/  FMUL R114, R114, R89 ;  /* 0x0000005972727220 */ /* 0x000fc80000400000 */
[----:B------:R-:W-:-:S05]  /*5e70*/  FFMA R114, R55, R88, R114 ;  /* 0x0000005837727223 */ /* 0x000fca0000000072 */
[----:B------:R-:W-:-:S05]  /*5e80*/  F2FP.BF16.F32.PACK_AB R114, RZ, R114 ;  /* 0x00000072ff72723e */ /* 0x000fca00000010ff */
[----:B------:R0:W-:Y:S01]  /*5e90*/  STG.E.U16 desc[UR36][R10.64+0x72], R114 ;  /* 0x000072720a007986 */ /* 0x0001e2000c101524 */
[----:B------:R-:W-:Y:S05]  /*5ea0*/  BRA `(.L_x_152) ;  /* 0x00000014006c7947 */ /* 0x000fea0003800000 */
.L_x_29:
[----:B------:R-:W-:Y:S01]  /*5eb0*/  ULDC.64 UR4, c[0x0][0x5c0] ;  /* 0x0001700000047ab9 */ /* 0x000fe20000000a00 */
[-C--:B------:R-:W-:Y:S01]  /*5ec0*/  FMUL R56, R56, R88.reuse ;  /* 0x0000005838387220 */ /* 0x080fe20000400000 */
[----:B------:R-:W-:Y:S01]  /*5ed0*/  LEA R10, P1, R112, UR4, 0x1 ;  /* 0x00000004700a7c11 */ /* 0x000fe2000f8208ff */
[----:B------:R-:W-:Y:S01]  /*5ee0*/  IMAD.SHL.U32 R7, R94, 0x2, RZ ;  /* 0x000000025e077824 */ /* 0x000fe200078e00ff */
[----:B------:R-:W-:Y:S01]  /*5ef0*/  ISETP.GT.AND P3, PT, R4, 0x1, PT ;  /* 0x000000010400780c */ /* 0x000fe20003f64270 */
[----:B------:R-:W-:Y:S01]  /*5f00*/  FMUL R57, R57, R88 ;  /* 0x0000005839397220 */ /* 0x000fe20000400000 */
[----:B------:R-:W-:Y:S01]  /*5f10*/  F2FP.BF16.F32.PACK_AB R56, RZ, R56 ;  /* 0x00000038ff38723e */ /* 0x000fe200000010ff */
[-C--:B------:R-:W-:Y:S01]  /*5f20*/  FMUL R58, R58, R88.reuse ;  /* 0x000000583a3a7220 */ /* 0x080fe20000400000 */
[----:B------:R-:W-:Y:S01]  /*5f30*/  LEA.HI.X R11, R112, UR5, R105, 0x1, P1 ;  /* 0x00000005700b7c11 */ /* 0x000fe200088f0c69 */
[-C--:B------:R-:W-:Y:S01]  /*5f40*/  FMUL R59, R59, R88.reuse ;  /* 0x000000583b3b7220 */ /* 0x080fe20000400000 */
[----:B------:R-:W-:Y:S01]  /*5f50*/  ISETP.GT.AND P1, PT, R3, RZ, P3 ;  /* 0x000000ff0300720c */ /* 0x000fe20001f24270 */
[----:B------:R-:W-:Y:S01]  /*5f60*/  IMAD.SHL.U32 R19, R95, 0x2, RZ ;  /* 0x000000025f137824 */ /* 0x000fe200078e00ff */
[----:B------:R-:W-:Y:S01]  /*5f70*/  ISETP.GT.AND P2, PT, R3, 0x8, P6 ;  /* 0x000000080300780c */ /* 0x000fe20003744270 */
[----:B------:R-:W-:Y:S01]  /*5f80*/  @P0 STG.E.U16 desc[UR36][R10.64], R56 ;  /* 0x000000380a000986 */ /* 0x000fe2000c101524 */
[----:B------:R-:W-:Y:S01]  /*5f90*/  SHF.L.U64.HI R5, R94, 0x1, R93 ;  /* 0x000000015e057819 */ /* 0x000fe2000001025d */
[----:B------:R-:W-:Y:S01]  /*5fa0*/  FMUL R60, R60, R88 ;  /* 0x000000583c3c7220 */ /* 0x000fe20000400000 */
[----:B------:R-:W-:Y:S01]  /*5fb0*/  IADD3 R8, P0, R7, R10, RZ ;  /* 0x0000000a07087210 */ /* 0x000fe20007f1e0ff */
[-C--:B------:R-:W-:Y:S01]  /*5fc0*/  FMUL R61, R61, R88.reuse ;  /* 0x000000583d3d7220 */ /* 0x080fe20000400000 */
[----:B------:R-:W-:Y:S01]  /*5fd0*/  F2FP.BF16.F32.PACK_AB R57, RZ, R57 ;  /* 0x00000039ff39723e */ /* 0x000fe200000010ff */
[----:B------:R-:W-:Y:S01]  /*5fe0*/  FMUL R63, R63, R88 ;  /* 0x000000583f3f7220 */ /* 0x000fe20000400000 */
[----:B------:R-:W-:Y:S01]  /*5ff0*/  F2FP.BF16.F32.PACK_AB R58, RZ, R58 ;  /* 0x0000003aff3a723e */ /* 0x000fe200000010ff */
[----:B------:R-:W-:Y:S01]  /*6000*/  IMAD.X R9, R5, 0x1, R11, P0 ;  /* 0x0000000105097824 */ /* 0x000fe200000e060b */
[----:B------:R-:W-:Y:S01]  /*6010*/  ISETP.GT.AND P0, PT, R3, 0x8, P3 ;  /* 0x000000080300780c */ /* 0x000fe20001f04270 */
[----:B------:R-:W-:Y:S01]  /*6020*/  @P1 STG.E.U16 desc[UR36][R10.64+0x2], R57 ;  /* 0x000002390a001986 */ /* 0x000fe2000c101524 */
[----:B------:R-:W-:Y:S01]  /*6030*/  F2FP.BF16.F32.PACK_AB R59, RZ, R59 ;  /* 0x0000003bff3b723e */ /* 0x000fe200000010ff */
[----:B------:R-:W-:Y:S01]  /*6040*/  FMUL R62, R62, R88 ;  /* 0x000000583e3e7220 */ /* 0x000fe20000400000 */
[----:B------:R-:W-:Y:S01]  /*6050*/  SHF.L.U64.HI R13, R95, 0x1, R92 ;  /* 0x000000015f0d7819 */ /* 0x000fe2000001025c */
[----:B------:R-:W-:Y:S01]  /*6060*/  @P2 STG.E.U16 desc[UR36][R8.64], R58 ;  /* 0x0000003a08002986 */ /* 0x000fe2000c101524 */
[----:B------:R-:W-:Y:S01]  /*6070*/  IADD3 R6, P1, P2, R19, R10, R7 ;  /* 0x0000000a13067210 */ /* 0x000fe20007a3e007 */
[-C--:B------:R-:W-:Y:S01]  /*6080*/  FMUL R64, R64, R88.reuse ;  /* 0x0000005840407220 */ /* 0x080fe20000400000 */
[C---:B------:R-:W-:Y:S01]  /*6090*/  ISETP.GT.AND P4, PT, R4.reuse, 0x8, PT ;  /* 0x000000080400780c */ /* 0x040fe20003f84270 */
[-C--:B------:R-:W-:Y:S01]  /*60a0*/  FMUL R65, R65, R88.reuse ;  /* 0x0000005841417220 */ /* 0x080fe20000400000 */
[----:B------:R-:W-:Y:S01]  /*60b0*/  ISETP.GT.AND P3, PT, R4, 0x9, PT ;  /* 0x000000090400780c */ /* 0x000fe20003f64270 */
[-C--:B------:R-:W-:Y:S01]  /*60c0*/  FMUL R66, R66, R88.reuse ;  /* 0x0000005842427220 */ /* 0x080fe20000400000 */
[----:B------:R-:W-:Y:S01]  /*60d0*/  IADD3.X R7, R13, R11, R5, P1, P2 ;  /* 0x0000000b0d077210 */ /* 0x000fe20000fe4405 */
[----:B------:R-:W-:Y:S01]  /*60e0*/  @P0 STG.E.U16 desc[UR36][R8.64+0x2], R59 ;  /* 0x0000023b08000986 */ /* 0x000fe2000c101524 */
[----:B------:R-:W-:Y:S01]  /*60f0*/  ISETP.GT.AND P1, PT, R3, RZ, P4 ;  /* 0x000000ff0300720c */ /* 0x000fe20002724270 */
[-C--:B------:R-:W-:Y:S01]  /*6100*/  FMUL R67, R67, R88.reuse ;  /* 0x0000005843437220 */ /* 0x080fe20000400000 */
[----:B------:R-:W-:Y:S01]  /*6110*/  ISETP.GT.AND P0, PT, R3, RZ, P3 ;  /* 0x000000ff0300720c */ /* 0x000fe20001f04270 */
[----:B------:R-:W-:Y:S01]  /*6120*/  FMUL R68, R68, R88 ;  /* 0x0000005844447220 */ /* 0x000fe20000400000 */
[----:B------:R-:W-:Y:S01]  /*6130*/  F2FP.BF16.F32.PACK_AB R60, RZ, R60 ;  /* 0x0000003cff3c723e */ /* 0x000fe200000010ff */
[-C--:B------:R-:W-:Y:S01]  /*6140*/  FMUL R69, R69, R88.reuse ;  /* 0x0000005845457220 */ /* 0x080fe20000400000 */
[----:B------:R-:W-:Y:S01]  /*6150*/  F2FP.BF16.F32.PACK_AB R61, RZ, R61 ;  /* 0x0000003dff3d723e */ /* 0x000fe200000010ff */
[-C--:B------:R-:W-:Y:S01]  /*6160*/  FMUL R70, R70, R88.reuse ;  /* 0x0000005846467220 */ /* 0x080fe20000400000 */
[----:B------:R-:W-:Y:S01]  /*6170*/  F2FP.BF16.F32.PACK_AB R63, RZ, R63 ;  /* 0x0000003fff3f723e */ /* 0x000fe200000010ff */
[----:B------:R-:W-:Y:S01]  /*6180*/  FMUL R71, R71, R88 ;  /* 0x0000005847477220 */ /* 0x000fe20000400000 */
[----:B------:R-:W-:Y:S01]  /*6190*/  F2FP.BF16.F32.PACK_AB R62, RZ, R62 ;  /* 0x0000003eff3e723e */ /* 0x000fe200000010ff */
[----:B------:R-:W-:Y:S01]  /*61a0*/  FMUL R72, R72, R88 ;  /* 0x0000005848487220 */ /* 0x000fe20000400000 */
[----:B------:R-:W-:Y:S01]  /*61b0*/  F2FP.BF16.F32.PACK_AB R64, RZ, R64 ;  /* 0x00000040ff40723e */ /* 0x000fe200000010ff */
[----:B------:R-:W-:Y:S01]  /*61c0*/  @P1 STG.E.U16 desc[UR36][R10.64+0x10], R60 ;  /* 0x0000103c0a001986 */ /* 0x000fe2000c101524 */
[----:B------:R-:W-:Y:S01]  /*61d0*/  ISETP.GT.AND P1, PT, R3, 0x8, P4 ;  /* 0x000000080300780c */ /* 0x000fe20002724270 */
[-C--:B------:R-:W-:Y:S01]  /*61e0*/  FMUL R73, R73, R88.reuse ;  /* 0x0000005849497220 */ /* 0x080fe20000400000 */
[----:B------:R-:W-:Y:S01]  /*61f0*/  ISETP.GT.AND P2, PT, R4, 0x11, PT ;  /* 0x000000110400780c */ /* 0x000fe20003f44270 */
[----:B------:R-:W-:Y:S01]  /*6200*/  @P0 STG.E.U16 desc[UR36][R10.64+0x12], R61 ;  /* 0x0000123d0a000986 */ /* 0x000fe2000c101524 */
[----:B------:R-:W-:Y:S01]  /*6210*/  ISETP.GT.AND P0, PT, R3, 0x8, P3 ;  /* 0x000000080300780c */ /* 0x000fe20001f04270 */
[-C--:B------:R-:W-:Y:S01]  /*6220*/  FMUL R74, R74, R88.reuse ;  /* 0x000000584a4a7220 */ /* 0x080fe20000400000 */
[----:B------:R-:W-:Y:S01]  /*6230*/  ISETP.GT.AND P3, PT, R4, 0x10, PT ;  /* 0x000000100400780c */ /* 0x000fe20003f64270 */
[-C--:B------:R-:W-:Y:S01]  /*6240*/  FMUL R75, R75, R88.reuse ;  /* 0x000000584b4b7220 */ /* 0x080fe20000400000 */
[----:B------:R-:W-:Y:S01]  /*6250*/  F2FP.BF16.F32.PACK_AB R65, RZ, R65 ;  /* 0x00000041ff41723e */ /* 0x000fe200000010ff */
[----:B------:R-:W-:Y:S01]  /*6260*/  FMUL R76, R76, R88 ;  /* 0x000000584c4c7220 */ /* 0x000fe20000400000 */
[----:B------:R-:W-:Y:S01]  /*6270*/  F2FP.BF16.F32.PACK_AB R66, RZ, R66 ;  /* 0x00000042ff42723e */ /* 0x000fe200000010ff */
[----:B------:R-:W-:Y:S01]  /*6280*/  FMUL R77, R77, R88 ;  /* 0x000000584d4d7220 */ /* 0x000fe20000400000 */
[----:B------:R-:W-:Y:S01]  /*6290*/  F2FP.BF16.F32.PACK_AB R67, RZ, R67 ;  /* 0x00000043ff43723e */ /* 0x000fe200000010ff */
[----:B------:R-:W-:Y:S01]  /*62a0*/  @P1 STG.E.U16 desc[UR36][R8.64+0x10], R62 ;  /* 0x0000103e08001986 */ /* 0x000fe2000c101524 */
[----:B------:R-:W-:Y:S01]  /*62b0*/  F2FP.BF16.F32.PACK_AB R68, RZ, R68 ;  /* 0x00000044ff44723e */ /* 0x000fe200000010ff */
[-C--:B------:R-:W-:Y:S01]  /*62c0*/  FMUL R78, R78, R88.reuse ;  /* 0x000000584e4e7220 */ /* 0x080fe20000400000 */
[----:B------:R-:W-:Y:S01]  /*62d0*/  ISETP.GT.AND P1, PT, R4, 0x19, PT ;  /* 0x000000190400780c */ /* 0x000fe20003f24270 */
[----:B------:R-:W-:Y:S01]  /*62e0*/  @P0 STG.E.U16 desc[UR36][R8.64+0x12], R63 ;  /* 0x0000123f08000986 */ /* 0x000fe2000c101524 */
[----:B------:R-:W-:Y:S01]  /*62f0*/  ISETP.GT.AND P0, PT, R3, RZ, P3 ;  /* 0x000000ff0300720c */ /* 0x000fe20001f04270 */
[-C--:B------:R-:W-:Y:S01]  /*6300*/  FMUL R79, R79, R88.reuse ;  /* 0x000000584f4f7220 */ /* 0x080fe20000400000 */
[----:B------:R-:W-:Y:S01]  /*6310*/  F2FP.BF16.F32.PACK_AB R69, RZ, R69 ;  /* 0x00000045ff45723e */ /* 0x000fe200000010ff */
[----:B------:R-:W-:Y:S01]  /*6320*/  FMUL R80, R80, R88 ;  /* 0x0000005850507220 */ /* 0x000fe20000400000 */
[----:B------:R-:W-:Y:S01]  /*6330*/  F2FP.BF16.F32.PACK_AB R70, RZ, R70 ;  /* 0x00000046ff46723e */ /* 0x000fe200000010ff */
        /* <DEDUP_REMOVED lines=8> */
[----:B------:R-:W-:Y:S01]  /*63c0*/  @P0 STG.E.U16 desc[UR36][R10.64+0x20], R64 ;  /* 0x000020400a000986 */ /* 0x000fe2000c101524 */
[----:B------:R-:W-:Y:S01]  /*63d0*/  ISETP.GT.AND P0, PT, R3, RZ, P2 ;  /* 0x000000ff0300720c */ /* 0x000fe20001704270 */
[-C--:B------:R-:W-:Y:S01]  /*63e0*/  FMUL R85, R85, R88.reuse ;  /* 0x0000005855557220 */ /* 0x080fe20000400000 */
[----:B------:R-:W-:Y:S01]  /*63f0*/  F2FP.BF16.F32.PACK_AB R75, RZ, R75 ;  /* 0x0000004bff4b723e */ /* 0x000fe200000010ff */
[-C--:B------:R-:W-:Y:S01]  /*6400*/  FMUL R86, R86, R88.reuse ;  /* 0x0000005856567220 */ /* 0x080fe20000400000 */
[----:B------:R-:W-:Y:S01]  /*6410*/  ISETP.GT.AND P5, PT, R4, 0x28, PT ;  /* 0x000000280400780c */ /* 0x000fe20003fa4270 */
[----:B------:R-:W-:Y:S01]  /*6420*/  FMUL R87, R87, R88 ;  /* 0x0000005857577220 */ /* 0x000fe20000400000 */
[----:B------:R-:W-:Y:S01]  /*6430*/  F2FP.BF16.F32.PACK_AB R76, RZ, R76 ;  /* 0x0000004cff4c723e */ /* 0x000fe200000010ff */
[-C--:B------:R-:W-:Y:S01]  /*6440*/  FMUL R24, R24, R88.reuse ;  /* 0x0000005818187220 */ /* 0x080fe20000400000 */
[----:B------:R-:W-:Y:S01]  /*6450*/  ISETP.GT.AND P4, PT, R4, 0x29, PT ;  /* 0x000000290400780c */ /* 0x000fe20003f84270 */
[-C--:B------:R-:W-:Y:S01]  /*6460*/  FMUL R25, R25, R88.reuse ;  /* 0x0000005819197220 */ /* 0x080fe20000400000 */
[----:B------:R-:W-:Y:S01]  /*6470*/  F2FP.BF16.F32.PACK_AB R77, RZ, R77 ;  /* 0x0000004dff4d723e */ /* 0x000fe200000010ff */
[----:B------:R-:W-:Y:S01]  /*6480*/  FMUL R26, R26, R88 ;  /* 0x000000581a1a7220 */ /* 0x000fe20000400000 */
[----:B------:R-:W-:Y:S01]  /*6490*/  F2FP.BF16.F32.PACK_AB R78, RZ, R78 ;  /* 0x0000004eff4e723e */ /* 0x000fe200000010ff */
[----:B------:R-:W-:Y:S01]  /*64a0*/  @P0 STG.E.U16 desc[UR36][R10.64+0x22], R65 ;  /* 0x000022410a000986 */ /* 0x000fe2000c101524 */
[----:B------:R-:W-:Y:S01]  /*64b0*/  ISETP.GT.AND P0, PT, R3, 0x8, P3 ;  /* 0x000000080300780c */ /* 0x000fe20001f04270 */
[-C--:B------:R-:W-:Y:S01]  /*64c0*/  FMUL R27, R27, R88.reuse ;  /* 0x000000581b1b7220 */ /* 0x080fe20000400000 */
[----:B------:R-:W-:Y:S01]  /*64d0*/  F2FP.BF16.F32.PACK_AB R79, RZ, R79 ;  /* 0x0000004fff4f723e */ /* 0x000fe200000010ff */
[-C--:B------:R-:W-:Y:S01]  /*64e0*/  FMUL R28, R28, R88.reuse ;  /* 0x000000581c1c7220 */ /* 0x080fe20000400000 */
[----:B------:R-:W-:Y:S01]  /*64f0*/  ISETP.GT.AND P3, PT, R4, 0x30, PT ;  /* 0x000000300400780c */ /* 0x000fe20003f64270 */
        /* <DEDUP_REMOVED lines=8> */
[----:B------:R-:W-:Y:S01]  /*6580*/  @P0 STG.E.U16 desc[UR36][R8.64+0x20], R66 ;  /* 0x0000204208000986 */ /* 0x000fe2000c101524 */
[----:B------:R-:W-:Y:S01]  /*6590*/  ISETP.GT.AND P0, PT, R3, 0x8, P2 ;  /* 0x000000080300780c */ /* 0x000fe20001704270 */
[-C--:B------:R-:W-:Y:S01]  /*65a0*/  FMUL R33, R33, R88.reuse ;  /* 0x0000005821217220 */ /* 0x080fe20000400000 */
[----:B------:R-:W-:Y:S01]  /*65b0*/  ISETP.GT.AND P2, PT, R4, 0x18, PT ;  /* 0x000000180400780c */ /* 0x000fe20003f44270 */
[----:B------:R-:W-:Y:S01]  /*65c0*/  FMUL R34, R34, R88 ;  /* 0x0000005822227220 */ /* 0x000fe20000400000 */
[----:B------:R-:W-:Y:S01]  /*65d0*/  F2FP.BF16.F32.PACK_AB R84, RZ, R84 ;  /* 0x00000054ff54723e */ /* 0x000fe200000010ff */
[-C--:B------:R-:W-:Y:S01]  /*65e0*/  FMUL R35, R35, R88.reuse ;  /* 0x0000005823237220 */ /* 0x080fe20000400000 */
[----:B------:R-:W-:Y:S01]  /*65f0*/  P2R R5, PR, RZ, 0x20 ;  /* 0x00000020ff057803 */ /* 0x000fe20000000000 */
[-C--:B------:R-:W-:Y:S01]  /*6600*/  FMUL R36, R36, R88.reuse ;  /* 0x0000005824247220 */ /* 0x080fe20000400000 */
[----:B------:R-:W-:Y:S01]  /*6610*/  F2FP.BF16.F32.PACK_AB R85, RZ, R85 ;  /* 0x00000055ff55723e */ /* 0x000fe200000010ff */
[----:B------:R-:W-:Y:S01]  /*6620*/  FMUL R37, R37, R88 ;  /* 0x0000005825257220 */ /* 0x000fe20000400000 */
[----:B------:R-:W-:Y:S01]  /*6630*/  F2FP.BF16.F32.PACK_AB R86, RZ, R86 ;  /* 0x00000056ff56723e */ /* 0x000fe200000010ff */
[-C--:B------:R-:W-:Y:S01]  /*6640*/  FMUL R38, R38, R88.reuse ;  /* 0x0000005826267220 */ /* 0x080fe20000400000 */
[----:B------:R-:W-:Y:S01]  /*6650*/  F2FP.BF16.F32.PACK_AB R87, RZ, R87 ;  /* 0x00000057ff57723e */ /* 0x000fe200000010ff */
[----:B------:R-:W-:Y:S01]  /*6660*/  @P0 STG.E.U16 desc[UR36][R8.64+0x22], R67 ;  /* 0x0000224308000986 */ /* 0x000fe2000c101524 */
[----:B------:R-:W-:Y:S01]  /*6670*/  ISETP.GT.AND P0, PT, R3, RZ, P2 ;  /* 0x000000ff0300720c */ /* 0x000fe20001704270 */
        /* <DEDUP_REMOVED lines=36> */
[----:B------:R-:W-:Y:S01]  /*68c0*/  FMUL R55, R55, R88 ;  /* 0x0000005837377220 */ /* 0x000fe20000400000 */
[----:B------:R-:W-:-:S02]  /*68d0*/  F2FP.BF16.F32.PACK_AB R39, RZ, R39 ;  /* 0x00000027ff27723e */ /* 0x000fc400000010ff */
[----:B------:R-:W-:Y:S01]  /*68e0*/  F2FP.BF16.F32.PACK_AB R40, RZ, R40 ;  /* 0x00000028ff28723e */ /* 0x000fe200000010ff */
[----:B------:R-:W-:Y:S01]  /*68f0*/  @P0 STG.E.U16 desc[UR36][R8.64+0x30], R70 ;  /* 0x0000304608000986 */ /* 0x000fe2000c101524 */
[----:B------:R-:W-:Y:S02]  /*6900*/  ISETP.GT.AND P0, PT, R3, 0x8, P1 ;  /* 0x000000080300780c */ /* 0x000fe40000f04270 */
[----:B------:R-:W-:Y:S02]  /*6910*/  ISETP.GT.AND P1, PT, R4, 0x21, PT ;  /* 0x000000210400780c */ /* 0x000fe40003f24270 */
[----:B------:R-:W-:Y:S02]  /*6920*/  F2FP.BF16.F32.PACK_AB R41, RZ, R41 ;  /* 0x00000029ff29723e */ /* 0x000fe400000010ff */
[----:B------:R-:W-:Y:S02]  /*6930*/  F2FP.BF16.F32.PACK_AB R42, RZ, R42 ;  /* 0x0000002aff2a723e */ /* 0x000fe400000010ff */
[----:B------:R-:W-:-:S02]  /*6940*/  F2FP.BF16.F32.PACK_AB R43, RZ, R43 ;  /* 0x0000002bff2b723e */ /* 0x000fc400000010ff */
[----:B------:R-:W-:Y:S02]  /*6950*/  F2FP.BF16.F32.PACK_AB R44, RZ, R44 ;  /* 0x0000002cff2c723e */ /* 0x000fe400000010ff */
[----:B------:R-:W-:Y:S01]  /*6960*/  F2FP.BF16.F32.PACK_AB R45, RZ, R45 ;  /* 0x0000002dff2d723e */ /* 0x000fe200000010ff */
[----:B------:R-:W-:Y:S01]  /*6970*/  @P0 STG.E.U16 desc[UR36][R8.64+0x32], R71 ;  /* 0x0000324708000986 */ /* 0x000fe2000c101524 */
[----:B------:R-:W-:Y:S02]  /*6980*/  ISETP.GT.AND P0, PT, R3, RZ, P2 ;  /* 0x000000ff0300720c */ /* 0x000fe40001704270 */
[----:B------:R-:W-:Y:S02]  /*6990*/  F2FP.BF16.F32.PACK_AB R46, RZ, R46 ;  /* 0x0000002eff2e723e */ /* 0x000fe400000010ff */
[----:B------:R-:W-:Y:S02]  /*69a0*/  F2FP.BF16.F32.PACK_AB R47, RZ, R47 ;  /* 0x0000002fff2f723e */ /* 0x000fe400000010ff */
[----:B------:R-:W-:-:S02]  /*69b0*/  F2FP.BF16.F32.PACK_AB R48, RZ, R48 ;  /* 0x00000030ff30723e */ /* 0x000fc400000010ff */
[----:B------:R-:W-:Y:S02]  /*69c0*/  F2FP.BF16.F32.PACK_AB R49, RZ, R49 ;  /* 0x00000031ff31723e */ /* 0x000fe400000010ff */
[----:B------:R-:W-:Y:S02]  /*69d0*/  F2FP.BF16.F32.PACK_AB R50, RZ, R50 ;  /* 0x00000032ff32723e */ /* 0x000fe400000010ff */
[----:B------:R-:W-:Y:S01]  /*69e0*/  F2FP.BF16.F32.PACK_AB R51, RZ, R51 ;  /* 0x00000033ff33723e */ /* 0x000fe200000010ff */
[----:B------:R-:W-:Y:S01]  /*69f0*/  @P0 STG.E.U16 desc[UR36][R10.64+0x40], R72 ;  /* 0x000040480a000986 */ /* 0x000fe2000c101524 */
[----:B------:R-:W-:Y:S02]  /*6a00*/  ISETP.GT.AND P0, PT, R3, RZ, P1 ;  /* 0x000000ff0300720c */ /* 0x000fe40000f04270 */
[----:B------:R-:W-:Y:S02]  /*6a10*/  F2FP.BF16.F32.PACK_AB R52, RZ, R52 ;  /* 0x00000034ff34723e */ /* 0x000fe400000010ff */
[----:B------:R-:W-:-:S02]  /*6a20*/  F2FP.BF16.F32.PACK_AB R53, RZ, R53 ;  /* 0x00000035ff35723e */ /* 0x000fc400000010ff */
[----:B------:R-:W-:Y:S02]  /*6a30*/  F2FP.BF16.F32.PACK_AB R54, RZ, R54 ;  /* 0x00000036ff36723e */ /* 0x000fe400000010ff */
[----:B------:R-:W-:-:S05]  /*6a40*/  F2FP.BF16.F32.PACK_AB R55, RZ, R55 ;  /* 0x00000037ff37723e */ /* 0x000fca00000010ff */
[----:B------:R-:W-:Y:S01]  /*6a50*/  @P0 STG.E.U16 desc[UR36][R10.64+0x42], R73 ;  /* 0x000042490a000986 */ /* 0x000fe2000c101524 */
[----:B------:R-:W-:Y:S02]  /*6a60*/  ISETP.GT.AND P0, PT, R3, 0x8, P2 ;  /* 0x000000080300780c */ /* 0x000fe40001704270 */
[----:B------:R-:W-:-:S11]  /*6a70*/  ISETP.GT.AND P2, PT, R4, 0x38, PT ;  /* 0x000000380400780c */ /* 0x000fd60003f44270 */
[----:B------:R-:W-:Y:S01]  /*6a80*/  @P0 STG.E.U16 desc[UR36][R8.64+0x40], R74 ;  /* 0x0000404a08000986 */ /* 0x000fe2000c101524 */
[----:B------:R-:W-:-:S13]  /*6a90*/  ISETP.GT.AND P0, PT, R3, 0x8, P1 ;  /* 0x000000080300780c */ /* 0x000fda0000f04270 */
[----:B------:R-:W-:Y:S01]  /*6aa0*/  @P0 STG.E.U16 desc[UR36][R8.64+0x42], R75 ;  /* 0x0000424b08000986 */ /* 0x000fe2000c101524 */
[----:B------:R-:W-:-:S13]  /*6ab0*/  ISETP.GT.AND P0, PT, R3, RZ, P5 ;  /* 0x000000ff0300720c */ /* 0x000fda0002f04270 */
[----:B------:R-:W-:Y:S01]  /*6ac0*/  @P0 STG.E.U16 desc[UR36][R10.64+0x50], R76 ;  /* 0x0000504c0a000986 */ /* 0x000fe2000c101524 */
[----:B------:R-:W-:-:S13]  /*6ad0*/  ISETP.GT.AND P0, PT, R3, RZ, P4 ;  /* 0x000000ff0300720c */ /* 0x000fda0002704270 */
[----:B------:R-:W-:Y:S01]  /*6ae0*/  @P0 STG.E.U16 desc[UR36][R10.64+0x52], R77 ;  /* 0x0000524d0a000986 */ /* 0x000fe2000c101524 */
[----:B------:R-:W-:-:S13]  /*6af0*/  ISETP.GT.AND P0, PT, R3, 0x8, P5 ;  /* 0x000000080300780c */ /* 0x000fda0002f04270 */
[----:B------:R-:W-:Y:S01]  /*6b00*/  @P0 STG.E.U16 desc[UR36][R8.64+0x50], R78 ;  /* 0x0000504e08000986 */ /* 0x000fe2000c101524 */
[----:B------:R-:W-:-:S13]  /*6b10*/  ISETP.GT.AND P0, PT, R3, 0x8, P4 ;  /* 0x000000080300780c */ /* 0x000fda0002704270 */
[----:B------:R-:W-:Y:S01]  /*6b20*/  @P0 STG.E.U16 desc[UR36][R8.64+0x52], R79 ;  /* 0x0000524f08000986 */ /* 0x000fe2000c101524 */
[----:B------:R-:W-:-:S13]  /*6b30*/  ISETP.GT.AND P0, PT, R3, RZ, P3 ;  /* 0x000000ff0300720c */ /* 0x000fda0001f04270 */
[----:B------:R-:W-:Y:S01]  /*6b40*/  @P0 STG.E.U16 desc[UR36][R10.64+0x60], R80 ;  /* 0x000060500a000986 */ /* 0x000fe2000c101524 */
[----:B------:R-:W-:-:S04]  /*6b50*/  ISETP.GT.AND P0, PT, R4, 0x31, PT ;  /* 0x000000310400780c */ /* 0x000fc80003f04270 */
[----:B------:R-:W-:-:S13]  /*6b60*/  ISETP.GT.AND P1, PT, R3, RZ, P0 ;  /* 0x000000ff0300720c */ /* 0x000fda0000724270 */
[----:B------:R-:W-:Y:S01]  /*6b70*/  @P1 STG.E.U16 desc[UR36][R10.64+0x62], R81 ;  /* 0x000062510a001986 */ /* 0x000fe2000c101524 */
[----:B------:R-:W-:-:S13]  /*6b80*/  ISETP.GT.AND P1, PT, R3, 0x8, P3 ;  /* 0x000000080300780c */ /* 0x000fda0001f24270 */
[----:B------:R-:W-:Y:S01]  /*6b90*/  @P1 STG.E.U16 desc[UR36][R8.64+0x60], R82 ;  /* 0x0000605208001986 */ /* 0x000fe2000c101524 */
[----:B------:R-:W-:-:S13]  /*6ba0*/  ISETP.GT.AND P1, PT, R3, 0x8, P0 ;  /* 0x000000080300780c */ /* 0x000fda0000724270 */
[----:B------:R-:W-:Y:S01]  /*6bb0*/  @P1 STG.E.U16 desc[UR36][R8.64+0x62], R83 ;  /* 0x0000625308001986 */ /* 0x000fe2000c101524 */
[----:B------:R-:W-:-:S05]  /*6bc0*/  IADD3 R14, P1, R19, R8, RZ ;  /* 0x00000008130e7210 */ /* 0x000fca0007f3e0ff */
[----:B------:R-:W-:Y:S01]  /*6bd0*/  IMAD.X R15, R13, 0x1, R9, P1 ;  /* 0x000000010d0f7824 */ /* 0x000fe200008e0609 */
[----:B------:R-:W-:-:S13]  /*6be0*/  ISETP.GT.AND P1, PT, R3, RZ, P2 ;  /* 0x000000ff0300720c */ /* 0x000fda0001724270 */
[----:B------:R-:W-:Y:S01]  /*6bf0*/  @P1 STG.E.U16 desc[UR36][R10.64+0x70], R84 ;  /* 0x000070540a001986 */ /* 0x000fe2000c101524 */
[----:B------:R-:W-:-:S05]  /*6c00*/  IADD3 R20, P1, R19, R8, RZ ;  /* 0x0000000813147210 */ /* 0x000fca0007f3e0ff */
[----:B------:R-:W-:Y:S01]  /*6c10*/  IMAD.X R21, R13, 0x1, R9, P1 ;  /* 0x000000010d157824 */ /* 0x000fe200008e0609 */
[----:B------:R-:W-:-:S05]  /*6c20*/  IADD3 R12, P1, R19, R10, RZ ;  /* 0x0000000a130c7210 */ /* 0x000fca0007f3e0ff */
[----:B------:R-:W-:Y:S01]  /*6c30*/  IMAD.X R13, R13, 0x1, R11, P1 ;  /* 0x000000010d0d7824 */ /* 0x000fe200008e060b */
[----:B------:R-:W-:-:S04]  /*6c40*/  ISETP.GT.AND P1, PT, R4, 0x39, PT ;  /* 0x000000390400780c */ /* 0x000fc80003f24270 */
[----:B------:R-:W-:-:S13]  /*6c50*/  ISETP.GT.AND P5, PT, R3, RZ, P1 ;  /* 0x000000ff0300720c */ /* 0x000fda0000fa4270 */
[----:B------:R-:W-:Y:S01]  /*6c60*/  @P5 STG.E.U16 desc[UR36][R10.64+0x72], R85 ;  /* 0x000072550a005986 */ /* 0x000fe2000c101524 */
[----:B------:R-:W-:-:S13]  /*6c70*/  ISETP.GT.AND P5, PT, R3, 0x8, P2 ;  /* 0x000000080300780c */ /* 0x000fda00017a4270 */
[----:B------:R-:W-:Y:S01]  /*6c80*/  @P5 STG.E.U16 desc[UR36][R8.64+0x70], R86 ;  /* 0x0000705608005986 */ /* 0x000fe2000c101524 */
[----:B------:R-:W-:-:S13]  /*6c90*/  ISETP.GT.AND P5, PT, R3, 0x8, P1 ;  /* 0x000000080300780c */ /* 0x000fda0000fa4270 */
[----:B------:R0:W-:Y:S01]  /*6ca0*/  @P5 STG.E.U16 desc[UR36][R8.64+0x72], R87 ;  /* 0x0000725708005986 */ /* 0x0001e2000c101524 */
[C---:B------:R-:W-:Y:S02]  /*6cb0*/  ISETP.GT.AND P5, PT, R3.reuse, 0x80, P6 ;  /* 0x000000800300780c */ /* 0x040fe400037a4270 */
[----:B------:R-:W-:-:S11]  /*6cc0*/  ISETP.GT.AND P6, PT, R3, 0x88, P6 ;  /* 0x000000880300780c */ /* 0x000fd600037c4270 */
[----:B------:R-:W-:Y:S01]  /*6cd0*/  @P5 STG.E.U16 desc[UR36][R12.64], R24 ;  /* 0x000000180c005986 */ /* 0x000fe2000c101524 */
[----:B------:R-:W-:-:S04]  /*6ce0*/  ISETP.GT.AND P5, PT, R4, 0x1, PT ;  /* 0x000000010400780c */ /* 0x000fc80003fa4270 */
[----:B------:R-:W-:-:S13]  /*6cf0*/  ISETP.GT.AND P5, PT, R3, 0x80, P5 ;  /* 0x000000800300780c */ /* 0x000fda0002fa4270 */
[----:B0-----:R-:W-:Y:S02]  /*6d00*/  @P5 IMAD.MOV.U32 R8, RZ, RZ, R12 ;  /* 0x000000ffff085224 */ /* 0x001fe400078e000c */
[----:B------:R-:W-:-:S05]  /*6d10*/  @P5 IMAD.MOV.U32 R9, RZ, RZ, R13 ;  /* 0x000000ffff095224 */ /* 0x000fca00078e000d */
[----:B------:R0:W-:Y:S01]  /*6d20*/  @P5 STG.E.U16 desc[UR36][R8.64+0x2], R25 ;  /* 0x0000021908005986 */ /* 0x0001e2000c101524 */
[----:B------:R-:W-:-:S03]  /*6d30*/  ISETP.NE.AND P5, PT, R5, RZ, PT ;  /* 0x000000ff0500720c */ /* 0x000fc60003fa5270 */
[----:B------:R-:W-:Y:S01]  /*6d40*/  @P6 STG.E.U16 desc[UR36][R14.64], R26 ;  /* 0x0000001a0e006986 */ /* 0x000fe2000c101524 */
[----:B------:R-:W-:-:S04]  /*6d50*/  ISETP.GT.AND P6, PT, R4, 0x1, PT ;  /* 0x000000010400780c */ /* 0x000fc80003fc4270 */
[----:B------:R-:W-:-:S13]  /*6d60*/  ISETP.GT.AND P6, PT, R3, 0x88, P6 ;  /* 0x000000880300780c */ /* 0x000fda00037c4270 */
[----:B------:R-:W-:Y:S01]  /*6d70*/  @P6 STG.E.U16 desc[UR36][R20.64+0x2], R27 ;  /* 0x0000021b14006986 */ /* 0x000fe2000c101524 */
[----:B------:R-:W-:-:S04]  /*6d80*/  ISETP.GT.AND P6, PT, R4, 0x8, PT ;  /* 0x000000080400780c */ /* 0x000fc80003fc4270 */
[----:B------:R-:W-:-:S13]  /*6d90*/  ISETP.GT.AND P6, PT, R3, 0x80, P6 ;  /* 0x000000800300780c */ /* 0x000fda00037c4270 */
[----:B0-----:R-:W-:Y:S02]  /*6da0*/  @P6 IMAD.MOV.U32 R8, RZ, RZ, R12 ;  /* 0x000000ffff086224 */ /* 0x001fe400078e000c */
[----:B------:R-:W-:-:S05]  /*6db0*/  @P6 IMAD.MOV.U32 R9, RZ, RZ, R13 ;  /* 0x000000ffff096224 */ /* 0x000fca00078e000d */
[----:B------:R0:W-:Y:S01]  /*6dc0*/  @P6 STG.E.U16 desc[UR36][R8.64+0x10], R28 ;  /* 0x0000101c08006986 */ /* 0x0001e2000c101524 */
[----:B------:R-:W-:-:S04]  /*6dd0*/  ISETP.GT.AND P6, PT, R4, 0x9, PT ;  /* 0x000000090400780c */ /* 0x000fc80003fc4270 */
[----:B------:R-:W-:-:S13]  /*6de0*/  ISETP.GT.AND P6, PT, R3, 0x80, P6 ;  /* 0x000000800300780c */ /* 0x000fda00037c4270 */
[----:B0-----:R-:W-:Y:S02]  /*6df0*/  @P6 IMAD.MOV.U32 R8, RZ, RZ, R12 ;  /* 0x000000ffff086224 */ /* 0x001fe400078e000c */
[----:B------:R-:W-:-:S05]  /*6e00*/  @P6 IMAD.MOV.U32 R9, RZ, RZ, R13 ;  /* 0x000000ffff096224 */ /* 0x000fca00078e000d */
[----:B------:R0:W-:Y:S01]  /*6e10*/  @P6 STG.E.U16 desc[UR36][R8.64+0x12], R29 ;  /* 0x0000121d08006986 */ /* 0x0001e2000c101524 */
[----:B------:R-:W-:-:S04]  /*6e20*/  ISETP.GT.AND P6, PT, R4, 0x8, PT ;  /* 0x000000080400780c */ /* 0x000fc80003fc4270 */
[----:B------:R-:W-:-:S13]  /*6e30*/  ISETP.GT.AND P6, PT, R3, 0x88, P6 ;  /* 0x000000880300780c */ /* 0x000fda00037c4270 */
        /* <DEDUP_REMOVED lines=45> */
[----:B------:R-:W-:Y:S01]  /*7110*/  @P6 STG.E.U16 desc[UR36][R8.64+0x42], R41 ;  /* 0x0000422908006986 */ /* 0x000fe2000c101524 */
[----:B------:R-:W-:-:S04]  /*7120*/  ISETP.GT.AND P6, PT, R4, 0x20, PT ;  /* 0x000000200400780c */ /* 0x000fc80003fc4270 */
[----:B------:R-:W-:-:S13]  /*7130*/  ISETP.GT.AND P6, PT, R3, 0x88, P6 ;  /* 0x000000880300780c */ /* 0x000fda00037c4270 */
[----:B------:R-:W-:Y:S01]  /*7140*/  @P6 STG.E.U16 desc[UR36][R6.64+0x40], R42 ;  /* 0x0000402a06006986 */ /* 0x000fe2000c101524 */
[----:B------:R-:W-:-:S04]  /*7150*/  ISETP.GT.AND P6, PT, R4, 0x21, PT ;  /* 0x000000210400780c */ /* 0x000fc80003fc4270 */
[----:B------:R-:W-:-:S13]  /*7160*/  ISETP.GT.AND P6, PT, R3, 0x88, P6 ;  /* 0x000000880300780c */ /* 0x000fda00037c4270 */
[----:B------:R-:W-:Y:S02]  /*7170*/  @P6 IMAD.MOV.U32 R4, RZ, RZ, R6 ;  /* 0x000000ffff046224 */ /* 0x000fe400078e0006 */
[----:B------:R-:W-:-:S05]  /*7180*/  @P6 IMAD.MOV.U32 R5, RZ, RZ, R7 ;  /* 0x000000ffff056224 */ /* 0x000fca00078e0007 */
[----:B------:R0:W-:Y:S01]  /*7190*/  @P6 STG.E.U16 desc[UR36][R4.64+0x42], R43 ;  /* 0x0000422b04006986 */ /* 0x0001e2000c101524 */
[C---:B------:R-:W-:Y:S02]  /*71a0*/  ISETP.GT.AND P6, PT, R3.reuse, 0x80, P5 ;  /* 0x000000800300780c */ /* 0x040fe40002fc4270 */
[----:B------:R-:W-:-:S11]  /*71b0*/  ISETP.GT.AND P5, PT, R3, 0x88, P5 ;  /* 0x000000880300780c */ /* 0x000fd60002fa4270 */
[----:B0-----:R-:W-:Y:S02]  /*71c0*/  @P6 IMAD.MOV.U32 R4, RZ, RZ, R12 ;  /* 0x000000ffff046224 */ /* 0x001fe400078e000c */
[----:B------:R-:W-:-:S05]  /*71d0*/  @P6 IMAD.MOV.U32 R5, RZ, RZ, R13 ;  /* 0x000000ffff056224 */ /* 0x000fca00078e000d */
[----:B------:R0:W-:Y:S01]  /*71e0*/  @P6 STG.E.U16 desc[UR36][R4.64+0x50], R44 ;  /* 0x0000502c04006986 */ /* 0x0001e2000c101524 */
[C---:B------:R-:W-:Y:S02]  /*71f0*/  ISETP.GT.AND P6, PT, R3.reuse, 0x80, P4 ;  /* 0x000000800300780c */ /* 0x040fe400027c4270 */
[----:B------:R-:W-:-:S11]  /*7200*/  ISETP.GT.AND P4, PT, R3, 0x88, P4 ;  /* 0x000000880300780c */ /* 0x000fd60002784270 */
[----:B0-----:R-:W-:Y:S02]  /*7210*/  @P6 IMAD.MOV.U32 R4, RZ, RZ, R12 ;  /* 0x000000ffff046224 */ /* 0x001fe400078e000c */
[----:B------:R-:W-:-:S05]  /*7220*/  @P6 IMAD.MOV.U32 R5, RZ, RZ, R13 ;  /* 0x000000ffff056224 */ /* 0x000fca00078e000d */
[----:B------:R0:W-:Y:S02]  /*7230*/  @P6 STG.E.U16 desc[UR36][R4.64+0x52], R45 ;  /* 0x0000522d04006986 */ /* 0x0001e4000c101524 */
[----:B0-----:R-:W-:Y:S02]  /*7240*/  @P5 IMAD.MOV.U32 R4, RZ, RZ, R6 ;  /* 0x000000ffff045224 */ /* 0x001fe400078e0006 */
[----:B------:R-:W-:-:S05]  /*7250*/  @P5 IMAD.MOV.U32 R5, RZ, RZ, R7 ;  /* 0x000000ffff055224 */ /* 0x000fca00078e0007 */
[----:B------:R0:W-:Y:S01]  /*7260*/  @P5 STG.E.U16 desc[UR36][R4.64+0x50], R46 ;  /* 0x0000502e04005986 */ /* 0x0001e2000c101524 */
[C---:B------:R-:W-:Y:S02]  /*7270*/  ISETP.GT.AND P5, PT, R3.reuse, 0x80, P3 ;  /* 0x000000800300780c */ /* 0x040fe40001fa4270 */
[----:B------:R-:W-:Y:S01]  /*7280*/  ISETP.GT.AND P3, PT, R3, 0x88, P3 ;  /* 0x000000880300780c */ /* 0x000fe20001f64270 */
        /* <DEDUP_REMOVED lines=17> */
[----:B------:R0:W-:Y:S02]  /*73a0*/  @P3 STG.E.U16 desc[UR36][R4.64+0x60], R50 ;  /* 0x0000603204003986 */ /* 0x0001e4000c101524 */
[----:B0-----:R-:W-:Y:S02]  /*73b0*/  @P0 IMAD.MOV.U32 R4, RZ, RZ, R6 ;  /* 0x000000ffff040224 */ /* 0x001fe400078e0006 */
[----:B------:R-:W-:-:S05]  /*73c0*/  @P0 IMAD.MOV.U32 R5, RZ, RZ, R7 ;  /* 0x000000ffff050224 */ /* 0x000fca00078e0007 */
[----:B------:R0:W-:Y:S02]  /*73d0*/  @P0 STG.E.U16 desc[UR36][R4.64+0x62], R51 ;  /* 0x0000623304000986 */ /* 0x0001e4000c101524 */
[----:B0-----:R-:W-:Y:S02]  /*73e0*/  @P5 IMAD.MOV.U32 R4, RZ, RZ, R12 ;  /* 0x000000ffff045224 */ /* 0x001fe400078e000c */
[----:B------:R-:W-:-:S05]  /*73f0*/  @P5 IMAD.MOV.U32 R5, RZ, RZ, R13 ;  /* 0x000000ffff055224 */ /* 0x000fca00078e000d */
[----:B------:R0:W-:Y:S04]  /*7400*/  @P5 STG.E.U16 desc[UR36][R4.64+0x70], R52 ;  /* 0x0000703404005986 */ /* 0x0001e8000c101524 */
[----:B------:R1:W-:Y:S01]  /*7410*/  @P4 STG.E.U16 desc[UR36][R12.64+0x72], R53 ;  /* 0x000072350c004986 */ /* 0x0003e2000c101524 */
[----:B0-----:R-:W-:Y:S02]  /*7420*/  @P2 IMAD.MOV.U32 R4, RZ, RZ, R6 ;  /* 0x000000ffff042224 */ /* 0x001fe400078e0006 */
[----:B------:R-:W-:-:S05]  /*7430*/  @P2 IMAD.MOV.U32 R5, RZ, RZ, R7 ;  /* 0x000000ffff052224 */ /* 0x000fca00078e0007 */
[----:B------:R1:W-:Y:S04]  /*7440*/  @P2 STG.E.U16 desc[UR36][R4.64+0x70], R54 ;  /* 0x0000703604002986 */ /* 0x0003e8000c101524 */
[----:B------:R1:W-:Y:S02]  /*7450*/  @P1 STG.E.U16 desc[UR36][R6.64+0x72], R55 ;  /* 0x0000723706001986 */ /* 0x0003e4000c101524 */
.L_x_152:
[----:B------:R-:W-:Y:S05]  /*7460*/  BSYNC B0 ;  /* 0x0000000000007941 */ /* 0x000fea0003800000 */
.L_x_28:
[----:B------:R-:W-:Y:S01]  /*7470*/  IADD3 R16, P0, R16, UR38, RZ ;  /* 0x0000002610107c10 */ /* 0x000fe2000ff1e0ff */
[----:B------:R-:W-:Y:S01]  /*7480*/  ULDC.64 UR4, c[0x0][0x650] ;  /* 0x0001940000047ab9 */ /* 0x000fe20000000a00 */
[----:B------:R-:W-:Y:S01]  /*7490*/  PRMT R3, RZ, 0x7610, R3 ;  /* 0x00007610ff037816 */ /* 0x000fe20000000003 */
[----:B------:R-:W-:Y:S01]  /*74a0*/  IMAD.MOV.U32 R101, RZ, RZ, -0x1 ;  /* 0xffffffffff657424 */ /* 0x000fe200078e00ff */
[----:B------:R-:W-:Y:S01]  /*74b0*/  IADD3.X R17, R17, UR41, RZ, P0, !PT ;  /* 0x0000002911117c10 */ /* 0x000fe200087fe4ff */
[----:B------:R-:W-:Y:S01]  /*74c0*/  IMAD.MOV.U32 R19, RZ, RZ, -0x1 ;  /* 0xffffffffff137424 */ /* 0x000fe200078e00ff */
[----:B------:R-:W-:-:S04]  /*74d0*/  ISETP.GE.U32.AND P0, PT, R16, UR4, PT ;  /* 0x0000000410007c0c */ /* 0x000fc8000bf06070 */
[----:B------:R-:W-:-:S13]  /*74e0*/  ISETP.GE.U32.AND.EX P0, PT, R17, UR5, PT, P0 ;  /* 0x0000000511007c0c */ /* 0x000fda000bf06100 */
[----:B------:R-:W-:Y:S05]  /*74f0*/  @P0 BRA `(.L_x_153) ;  /* 0x00000004004c0947 */ /* 0x000fea0003800000 */
[----:B0-----:R-:W0:Y:S01]  /*7500*/  LDC.64 R10, c[0x0][0x628] ;  /* 0x00018a00ff0a7b82 */ /* 0x001e220000000a00 */
[----:B-1----:R-:W1:Y:S01]  /*7510*/  S2R R12, SR_CTAID.X ;  /* 0x00000000000c7919 */ /* 0x002e620000002500 */
[----:B----4-:R-:W-:Y:S02]  /*7520*/  IMAD.MOV.U32 R8, RZ, RZ, R16 ;  /* 0x000000ffff087224 */ /* 0x010fe400078e0010 */
[----:B------:R-:W-:Y:S01]  /*7530*/  IMAD.MOV.U32 R9, RZ, RZ, R17 ;  /* 0x000000ffff097224 */ /* 0x000fe200078e0011 */
[----:B------:R-:W4:Y:S03]  /*7540*/  S2R R20, SR_CTAID.Y ;  /* 0x0000000000147919 */ /* 0x000f260000002600 */
[----:B------:R-:W1:Y:S08]  /*7550*/  LDC R0, c[0x0][0x630] ;  /* 0x00018c00ff007b82 */ /* 0x000e700000000800 */
[----:B------:R-:W1:Y:S01]  /*7560*/  LDC.64 R14, c[0x0][0x620] ;  /* 0x00018800ff0e7b82 */ /* 0x000e620000000a00 */
[----:B0-----:R-:W-:-:S04]  /*7570*/  ISETP.NE.U32.AND P0, PT, R10, RZ, PT ;  /* 0x000000ff0a00720c */ /* 0x001fc80003f05070 */
[----:B------:R-:W-:-:S13]  /*7580*/  ISETP.NE.AND.EX P0, PT, R11, RZ, PT, P0 ;  /* 0x000000ff0b00720c */ /* 0x000fda0003f05300 */
[----:B-1--4-:R-:W-:Y:S05]  /*7590*/  @!P0 BRA `(.L_x_154) ;  /* 0x0000000000288947 */ /* 0x012fea0003800000 */
        /* <DEDUP_REMOVED lines=10> */
.L_x_154:
[-CC-:B------:R-:W-:Y:S01]  /*7640*/  SHF.R.U64 R19, R8, R0.reuse, R9.reuse ;  /* 0x0000000008137219 */ /* 0x180fe20000001209 */
[----:B------:R-:W0:Y:S01]  /*7650*/  LDC.64 R26, c[0x0][0x640] ;  /* 0x00019000ff1a7b82 */ /* 0x000e220000000a00 */
[----:B------:R-:W-:Y:S01]  /*7660*/  SHF.R.U32.HI R0, RZ, R0, R9 ;  /* 0x00000000ff007219 */ /* 0x000fe20000011609 */
[----:B------:R-:W-:Y:S01]  /*7670*/  ULDC UR4, c[0x0][0x150] ;  /* 0x0000540000047ab9 */ /* 0x000fe20000000800 */
[----:B------:R-:W-:Y:S02]  /*7680*/  IADD3 R3, P0, RZ, -R19, RZ ;  /* 0x80000013ff037210 */ /* 0x000fe40007f1e0ff */
[----:B------:R-:W-:-:S03]  /*7690*/  I2FP.F32.U32 R7, R12 ;  /* 0x0000000c00077245 */ /* 0x000fc60000201000 */
[----:B------:R-:W1:Y:S01]  /*76a0*/  LDC R6, c[0x0][0x618] ;  /* 0x00018600ff067b82 */ /* 0x000e620000000800 */
[----:B------:R-:W-:Y:S02]  /*76b0*/  IMAD.X R5, RZ, RZ, ~R0, P0 ;  /* 0x000000ffff057224 */ /* 0x000fe400000e0e00 */
[----:B------:R-:W-:Y:S01]  /*76c0*/  FMUL R7, R7, UR4 ;  /* 0x0000000407077c20 */ /* 0x000fe20008400000 */
[----:B------:R-:W-:Y:S01]  /*76d0*/  ULDC UR4, c[0x0][0x154] ;  /* 0x0000550000047ab9 */ /* 0x000fe20000000800 */
[-C--:B------:R-:W-:Y:S02]  /*76e0*/  IMAD R0, R5, R14.reuse, RZ ;  /* 0x0000000e05007224 */ /* 0x080fe400078e02ff */
[C---:B------:R-:W-:Y:S01]  /*76f0*/  IMAD.WIDE.U32 R4, R3.reuse, R14, R16 ;  /* 0x0000000e03047225 */ /* 0x040fe200078e0010 */
[----:B------:R-:W4:Y:S01]  /*7700*/  LDC R11, c[0x0][0x608] ;  /* 0x00018200ff0b7b82 */ /* 0x000f220000000800 */
[----:B------:R-:W2:Y:S02]  /*7710*/  F2I.U32.TRUNC.NTZ R7, R7 ;  /* 0x0000000700077305 */ /* 0x000ea4000020f000 */
[----:B------:R-:W-:-:S04]  /*7720*/  IMAD R3, R3, R15, R0 ;  /* 0x0000000f03037224 */ /* 0x000fc800078e0200 */
[----:B------:R-:W-:Y:S01]  /*7730*/  IMAD.IADD R3, R5, 0x1, R3 ;  /* 0x0000000105037824 */ /* 0x000fe200078e0203 */
[----:B------:R-:W3:Y:S01]  /*7740*/  LDC R8, c[0x0][0x658] ;  /* 0x00019600ff087b82 */ /* 0x000ee20000000800 */
[----:B------:R-:W-:Y:S02]  /*7750*/  I2FP.F32.U32 R5, R20 ;  /* 0x0000001400057245 */ /* 0x000fe40000201000 */
[----:B0-----:R-:W-:-:S04]  /*7760*/  ISETP.NE.U32.AND P0, PT, R26, RZ, PT ;  /* 0x000000ff1a00720c */ /* 0x001fc80003f05070 */
[----:B------:R-:W-:Y:S01]  /*7770*/  ISETP.NE.AND.EX P0, PT, R27, RZ, PT, P0 ;  /* 0x000000ff1b00720c */ /* 0x000fe20003f05300 */
[----:B------:R-:W0:Y:S01]  /*7780*/  LDC R9, c[0x0][0x144] ;  /* 0x00005100ff097b82 */ /* 0x000e220000000800 */
[-C--:B-1----:R-:W-:Y:S01]  /*7790*/  SHF.R.U32.HI R0, RZ, R6.reuse, R3 ;  /* 0x00000006ff007219 */ /* 0x082fe20000011603 */
[----:B--2---:R-:W-:Y:S01]  /*77a0*/  IMAD.MOV R7, RZ, RZ, -R7 ;  /* 0x000000ffff077224 */ /* 0x004fe200078e0a07 */
[----:B------:R-:W-:Y:S01]  /*77b0*/  SHF.R.U64 R13, R4, R6, R3 ;  /* 0x00000006040d7219 */ /* 0x000fe20000001203 */
[----:B------:R-:W-:-:S04]  /*77c0*/  FMUL R6, R5, UR4 ;  /* 0x0000000405067c20 */ /* 0x000fc80008400000 */
[----:B------:R-:W1:Y:S01]  /*77d0*/  LDC R21, c[0x0][0x148] ;  /* 0x00005200ff157b82 */ /* 0x000e620000000800 */
[-CC-:B----4-:R-:W-:Y:S02]  /*77e0*/  SHF.R.U64 R10, R13, R11.reuse, R0.reuse ;  /* 0x0000000b0d0a7219 */ /* 0x190fe40000001200 */
[----:B------:R-:W-:Y:S02]  /*77f0*/  SHF.R.U32.HI R3, RZ, R11, R0 ;  /* 0x0000000bff037219 */ /* 0x000fe40000011600 */
[----:B------:R2:W4:Y:S03]  /*7800*/  F2I.U32.TRUNC.NTZ R0, R6 ;  /* 0x0000000600007305 */ /* 0x000526000020f000 */
[----:B------:R-:W1:Y:S01]  /*7810*/  LDC R14, c[0x0][0x648] ;  /* 0x00019200ff0e7b82 */ /* 0x000e620000000800 */
[-CC-:B---3--:R-:W-:Y:S02]  /*7820*/  SHF.R.U64 R15, R10, R8.reuse, R3.reuse ;  /* 0x000000080a0f7219 */ /* 0x188fe40000001203 */
[----:B------:R-:W-:-:S03]  /*7830*/  SHF.R.U32.HI R5, RZ, R8, R3 ;  /* 0x00000008ff057219 */ /* 0x000fc60000011603 */
[----:B------:R-:W-:Y:S02]  /*7840*/  IMAD.MOV.U32 R4, RZ, RZ, R15 ;  /* 0x000000ffff047224 */ /* 0x000fe400078e000f */
[----:B------:R-:W3:Y:S01]  /*7850*/  LDC R24, c[0x0][0x638] ;  /* 0x00018e00ff187b82 */ /* 0x000ee20000000800 */
[----:B0-----:R-:W-:-:S07]  /*7860*/  IMAD R25, R9, R7, R12 ;  /* 0x0000000709197224 */ /* 0x001fce00078e020c */
[----:B------:R-:W0:Y:S08]  /*7870*/  LDC R28, c[0x0][0x610] ;  /* 0x00018400ff1c7b82 */ /* 0x000e300000000800 */
[----:B------:R-:W0:Y:S01]  /*7880*/  LDC R29, c[0x0][0x600] ;  /* 0x00018000ff1d7b82 */ /* 0x000e220000000800 */
[----:B--2-4-:R-:W-:Y:S05]  /*7890*/  @!P0 BRA `(.L_x_155) ;  /* 0x0000000000288947 */ /* 0x014fea0003800000 */
[----:B------:R-:W2:Y:S02]  /*78a0*/  LDC R4, c[0x0][0x64c] ;  /* 0x00019300ff047b82 */ /* 0x000ea40000000800 */
[----:B--2---:R-:W-:-:S05]  /*78b0*/  IADD3 R3, P0, R15, R4, RZ ;  /* 0x000000040f037210 */ /* 0x004fca0007f1e0ff */
        /* <DEDUP_REMOVED lines=8> */
.L_x_155:
[----:B------:R-:W-:Y:S02]  /*7940*/  ISETP.NE.AND P0, PT, R2, 0x1, PT ;  /* 0x000000010200780c */ /* 0x000fe40003f05270 */
[----:B-1----:R-:W-:Y:S01]  /*7950*/  SHF.R.U64 R3, R4, R14, R5 ;  /* 0x0000000e04037219 */ /* 0x002fe20000001205 */
[----:B------:R-:W-:Y:S01]  /*7960*/  IMAD.MOV R5, RZ, RZ, -R0 ;  /* 0x000000ffff057224 */ /* 0x000fe200078e0a00 */
[----:B------:R-:W-:Y:S02]  /*7970*/  LOP3.LUT R0, R10, R99, RZ, 0xc0, !PT ;  /* 0x000000630a007212 */ /* 0x000fe400078ec0ff */
[----:B------:R-:W-:Y:S01]  /*7980*/  LOP3.LUT R6, R13, R98, RZ, 0xc0, !PT ;  /* 0x000000620d067212 */ /* 0x000fe200078ec0ff */
[----:B------:R-:W-:Y:S02]  /*7990*/  IMAD.MOV R4, RZ, RZ, -R3 ;  /* 0x000000ffff047224 */ /* 0x000fe400078e0a03 */
[----:B------:R-:W-:Y:S02]  /*79a0*/  IMAD R0, R91, R3, R0 ;  /* 0x000000035b007224 */ /* 0x000fe400078e0200 */
[----:B---3--:R-:W-:-:S02]  /*79b0*/  IMAD R3, R4, R24, R15 ;  /* 0x0000001804037224 */ /* 0x008fc400078e020f */
[----:B------:R-:W-:Y:S02]  /*79c0*/  @P0 IMAD R25, R21, R5, R20 ;  /* 0x0000000515190224 */ /* 0x000fe400078e0214 */
[----:B0-----:R-:W-:Y:S02]  /*79d0*/  IMAD R5, R3, R29, R6 ;  /* 0x0000001d03057224 */ /* 0x001fe400078e0206 */
[----:B------:R-:W-:Y:S02]  /*79e0*/  IMAD R0, R0, R28, R25 ;  /* 0x0000001c00007224 */ /* 0x000fe400078e0219 */
[----:B------:R-:W-:-:S03]  /*79f0*/  IMAD.MOV.U32 R4, RZ, RZ, 0x1 ;  /* 0x00000001ff047424 */ /* 0x000fc600078e00ff */
[----:B------:R-:W-:Y:S02]  /*7a00*/  SEL R101, R5, R0, !P0 ;  /* 0x0000000005657207 */ /* 0x000fe40004000000 */
[----:B------:R-:W-:Y:S02]  /*7a10*/  PRMT R3, R4, 0x7610, R3 ;  /* 0x0000761004037816 */ /* 0x000fe40000000003 */
[----:B------:R-:W-:-:S07]  /*7a20*/  SEL R0, R0, R5, !P0 ;  /* 0x0000000500007207 */ /* 0x000fce0004000000 */
.L_x_153:
[----:B------:R-:W-:Y:S01]  /*7a30*/  LOP3.LUT P0, RZ, R3, 0xff, RZ, 0xc0, !PT ;  /* 0x000000ff03ff7812 */ /* 0x000fe2000780c0ff */
[----:B------:R-:W-:Y:S01]  /*7a40*/  UIMAD.WIDE.U32 UR4, UR42, -0x33333333, URZ ;  /* 0xcccccccd2a0478a5 */ /* 0x000fe2000f8e003f */
[----:B------:R-:W-:-:S03]  /*7a50*/  IMAD.MOV.U32 R109, RZ, RZ, R0 ;  /* 0x000000ffff6d7224 */ /* 0x000fc600078e0000 */
[----:B------:R-:W-:-:S04]  /*7a60*/  USHF.R.U32.HI UR4, URZ, 0x2, UR5 ;  /* 0x000000023f047899 */ /* 0x000fc80008011605 */
[----:B------:R-:W-:-:S04]  /*7a70*/  UIMAD UR42, UR4, -0x5, UR42 ;  /* 0xfffffffb042a78a4 */ /* 0x000fc8000f8e022a */
[----:B------:R-:W-:Y:S08]  /*7a80*/  @P0 BRA `(.L_x_156) ;  /* 0xffffff9400e40947 */ /* 0x000ff0000383ffff */
[----:B------:R-:W-:Y:S05]  /*7a90*/  EXIT ;  /* 0x000000000000794d */ /* 0x000fea0003800000 */
.L_x_3:
        /* <DEDUP_REMOVED lines=26> */
.L_x_158:
[--C-:B------:R-:W-:Y:S01]  /*7c40*/  SHF.R.U64 R14, R12, R20, R13.reuse ;  /* 0x000000140c0e7219 */ /* 0x100fe2000000120d */
[----:B------:R-:W0:Y:S01]  /*7c50*/  LDC R24, c[0x0][0x618] ;  /* 0x00018600ff187b82 */ /* 0x000e220000000800 */
[----:B------:R-:W-:Y:S01]  /*7c60*/  I2FP.F32.U32 R8, R6 ;  /* 0x0000000600087245 */ /* 0x000fe20000201000 */
[----:B------:R-:W-:Y:S01]  /*7c70*/  ULDC UR4, c[0x0][0x150] ;  /* 0x0000540000047ab9 */ /* 0x000fe20000000800 */
[----:B------:R-:W-:Y:S02]  /*7c80*/  SHF.R.U32.HI R7, RZ, R20, R13 ;  /* 0x00000014ff077219 */ /* 0x000fe4000001160d */
[----:B------:R-:W-:Y:S01]  /*7c90*/  IADD3 R11, P0, RZ, -R14, RZ ;  /* 0x8000000eff0b7210 */ /* 0x000fe20007f1e0ff */
[----:B------:R-:W-:Y:S01]  /*7ca0*/  FMUL R13, R8, UR4 ;  /* 0x00000004080d7c20 */ /* 0x000fe20008400000 */
[----:B------:R-:W-:Y:S01]  /*7cb0*/  ULDC UR4, c[0x0][0x154] ;  /* 0x0000550000047ab9 */ /* 0x000fe20000000800 */
[----:B------:R-:W1:Y:S02]  /*7cc0*/  LDC.64 R26, c[0x0][0x640] ;  /* 0x00019000ff1a7b82 */ /* 0x000e640000000a00 */
[----:B------:R-:W-:-:S02]  /*7cd0*/  IMAD.X R7, RZ, RZ, ~R7, P0 ;  /* 0x000000ffff077224 */ /* 0x000fc400000e0e07 */
[----:B------:R-:W2:Y:S01]  /*7ce0*/  F2I.U32.TRUNC.NTZ R13, R13 ;  /* 0x0000000d000d7305 */ /* 0x000ea2000020f000 */
[----:B------:R-:W-:-:S03]  /*7cf0*/  IMAD.WIDE.U32 R8, R11, R22, R16 ;  /* 0x000000160b087225 */ /* 0x000fc600078e0010 */
[----:B------:R-:W3:Y:S01]  /*7d00*/  LDC R15, c[0x0][0x144] ;  /* 0x00005100ff0f7b82 */ /* 0x000ee20000000800 */
[----:B------:R-:W-:-:S04]  /*7d10*/  IMAD R10, R7, R22, RZ ;  /* 0x00000016070a7224 */ /* 0x000fc800078e02ff */
[----:B------:R-:W-:Y:S02]  /*7d20*/  IMAD R7, R11, R23, R10 ;  /* 0x000000170b077224 */ /* 0x000fe400078e020a */
[----:B------:R-:W-:Y:S01]  /*7d30*/  IMAD.MOV.U32 R10, RZ, RZ, -0x1 ;  /* 0xffffffffff0a7424 */ /* 0x000fe200078e00ff */
[----:B------:R-:W4:Y:S01]  /*7d40*/  LDC R20, c[0x0][0x608] ;  /* 0x00018200ff147b82 */ /* 0x000f220000000800 */
[----:B------:R-:W-:Y:S01]  /*7d50*/  IMAD.IADD R7, R9, 0x1, R7 ;  /* 0x0000000109077824 */ /* 0x000fe200078e0207 */
[----:B------:R-:W-:-:S04]  /*7d60*/  I2FP.F32.U32 R9, R5 ;  /* 0x0000000500097245 */ /* 0x000fc80000201000 */
[-C--:B0-----:R-:W-:Y:S01]  /*7d70*/  SHF.R.U64 R12, R8, R24.reuse, R7 ;  /* 0x00000018080c7219 */ /* 0x081fe20000001207 */
[----:B--2---:R-:W-:Y:S01]  /*7d80*/  IMAD.MOV R8, RZ, RZ, -R13 ;  /* 0x000000ffff087224 */ /* 0x004fe200078e0a0d */
[----:B------:R-:W0:Y:S01]  /*7d90*/  LDC R11, c[0x0][0x658] ;  /* 0x00019600ff0b7b82 */ /* 0x000e220000000800 */
[----:B-1----:R-:W-:Y:S01]  /*7da0*/  ISETP.NE.U32.AND P0, PT, R26, RZ, PT ;  /* 0x000000ff1a00720c */ /* 0x002fe20003f05070 */
[----:B------:R-:W-:Y:S01]  /*7db0*/  FMUL R9, R9, UR4 ;  /* 0x0000000409097c20 */ /* 0x000fe20008400000 */
[----:B------:R-:W-:Y:S02]  /*7dc0*/  SHF.R.U32.HI R7, RZ, R24, R7 ;  /* 0x00000018ff077219 */ /* 0x000fe40000011607 */
[----:B------:R-:W-:-:S03]  /*7dd0*/  ISETP.NE.AND.EX P0, PT, R27, RZ, PT, P0 ;  /* 0x000000ff1b00720c */ /* 0x000fc60003f05300 */
[----:B------:R-:W1:Y:S01]  /*7de0*/  LDC R22, c[0x0][0x148] ;  /* 0x00005200ff167b82 */ /* 0x000e620000000800 */
[----:B---3--:R-:W-:Y:S02]  /*7df0*/  IMAD R23, R15, R8, R6 ;  /* 0x000000080f177224 */ /* 0x008fe400078e0206 */
[----:B------:R-:W-:-:S05]  /*7e00*/  IMAD.MOV.U32 R8, RZ, RZ, 0x1 ;  /* 0x00000001ff087424 */ /* 0x000fca00078e00ff */
[----:B------:R-:W2:Y:S01]  /*7e10*/  LDC R21, c[0x0][0x600] ;  /* 0x00018000ff157b82 */ /* 0x000ea20000000800 */
[-CC-:B----4-:R-:W-:Y:S02]  /*7e20*/  SHF.R.U64 R15, R12, R20.reuse, R7.reuse ;  /* 0x000000140c0f7219 */ /* 0x190fe40000001207 */
[----:B------:R-:W-:Y:S02]  /*7e30*/  SHF.R.U32.HI R6, RZ, R20, R7 ;  /* 0x00000014ff067219 */ /* 0x000fe40000011607 */
[----:B------:R3:W4:Y:S03]  /*7e40*/  F2I.U32.TRUNC.NTZ R20, R9 ;  /* 0x0000000900147305 */ /* 0x000726000020f000 */
[----:B------:R-:W1:Y:S01]  /*7e50*/  LDC R25, c[0x0][0x648] ;  /* 0x00019200ff197b82 */ /* 0x000e620000000800 */
[-C--:B0-----:R-:W-:Y:S02]  /*7e60*/  SHF.R.U64 R19, R15, R11.reuse, R6 ;  /* 0x0000000b0f137219 */ /* 0x081fe40000001206 */
[----:B------:R-:W-:-:S02]  /*7e70*/  SHF.L.U32 R10, R10, R11, RZ ;  /* 0x0000000b0a0a7219 */ /* 0x000fc400000006ff */
[-C--:B------:R-:W-:Y:S01]  /*7e80*/  SHF.R.U32.HI R7, RZ, R11.reuse, R6 ;  /* 0x0000000bff077219 */ /* 0x080fe20000011606 */
[----:B------:R-:W-:Y:S01]  /*7e90*/  IMAD.MOV.U32 R6, RZ, RZ, R19 ;  /* 0x000000ffff067224 */ /* 0x000fe200078e0013 */
[----:B------:R-:W-:Y:S01]  /*7ea0*/  SHF.L.U32 R24, R8, R11, RZ ;  /* 0x0000000b08187219 */ /* 0x000fe200000006ff */
[----:B------:R-:W0:Y:S01]  /*7eb0*/  LDC R28, c[0x0][0x638] ;  /* 0x00018e00ff1c7b82 */ /* 0x000e220000000800 */
[----:B------:R-:W-:-:S07]  /*7ec0*/  LOP3.LUT R30, RZ, R10, RZ, 0x33, !PT ;  /* 0x0000000aff1e7212 */ /* 0x000fce00078e33ff */
[----:B------:R-:W0:Y:S01]  /*7ed0*/  LDC R29, c[0x0][0x610] ;  /* 0x00018400ff1d7b82 */ /* 0x000e220000000800 */
[----:B---34-:R-:W-:Y:S05]  /*7ee0*/  @!P0 BRA `(.L_x_159) ;  /* 0x0000000000288947 */ /* 0x018fea0003800000 */
[----:B------:R-:W3:Y:S02]  /*7ef0*/  LDC R6, c[0x0][0x64c] ;  /* 0x00019300ff067b82 */ /* 0x000ee40000000800 */
[----:B---3--:R-:W-:-:S05]  /*7f00*/  IADD3 R11, P0, R19, R6, RZ ;  /* 0x00000006130b7210 */ /* 0x008fca0007f1e0ff */
        /* <DEDUP_REMOVED lines=8> */
.L_x_159:
[----:B------:R-:W-:Y:S01]  /*7f90*/  ISETP.NE.AND P0, PT, R2, 0x1, PT ;  /* 0x000000010200780c */ /* 0x000fe20003f05270 */
[----:B--2---:R-:W-:Y:S01]  /*7fa0*/  VIADD R9, R21, 0xffffffff ;  /* 0xffffffff15097836 */ /* 0x004fe20000000000 */
[----:B-1----:R-:W-:Y:S01]  /*7fb0*/  SHF.R.U64 R7, R6, R25, R7 ;  /* 0x0000001906077219 */ /* 0x002fe20000001207 */
[----:B------:R-:W-:Y:S01]  /*7fc0*/  IMAD.MOV R20, RZ, RZ, -R20 ;  /* 0x000000ffff147224 */ /* 0x000fe200078e0a14 */
[----:B------:R-:W-:Y:S02]  /*7fd0*/  LOP3.LUT R6, R15, R30, RZ, 0xc0, !PT ;  /* 0x0000001e0f067212 */ /* 0x000fe400078ec0ff */
[----:B------:R-:W-:Y:S01]  /*7fe0*/  LOP3.LUT R12, R12, R9, RZ, 0xc0, !PT ;  /* 0x000000090c0c7212 */ /* 0x000fe200078ec0ff */
[----:B------:R-:W-:Y:S02]  /*7ff0*/  IMAD.MOV R8, RZ, RZ, -R7 ;  /* 0x000000ffff087224 */ /* 0x000fe400078e0a07 */
[----:B------:R-:W-:Y:S02]  /*8000*/  IMAD R6, R24, R7, R6 ;  /* 0x0000000718067224 */ /* 0x000fe400078e0206 */
[----:B------:R-:W-:-:S02]  /*8010*/  IMAD.MOV.U32 R9, RZ, RZ, 0x1 ;  /* 0x00000001ff097424 */ /* 0x000fc400078e00ff */
[----:B------:R-:W-:Y:S02]  /*8020*/  @P0 IMAD R23, R22, R20, R5 ;  /* 0x0000001416170224 */ /* 0x000fe400078e0205 */
[----:B0-----:R-:W-:Y:S02]  /*8030*/  IMAD R5, R8, R28, R19 ;  /* 0x0000001c08057224 */ /* 0x001fe400078e0213 */
[----:B------:R-:W-:Y:S02]  /*8040*/  IMAD R19, R6, R29, R23 ;  /* 0x0000001d06137224 */ /* 0x000fe400078e0217 */
[----:B------:R-:W-:Y:S02]  /*8050*/  IMAD R6, R5, R21, R12 ;  /* 0x0000001505067224 */ /* 0x000fe400078e020c */
[----:B------:R-:W-:-:S03]  /*8060*/  IMAD.MOV.U32 R8, RZ, RZ, R14 ;  /* 0x000000ffff087224 */ /* 0x000fc600078e000e */
[----:B------:R-:W-:Y:S02]  /*8070*/  SEL R20, R6, R19, !P0 ;  /* 0x0000001306147207 */ /* 0x000fe40004000000 */
[----:B------:R-:W-:-:S07]  /*8080*/  SEL R19, R19, R6, !P0 ;  /* 0x0000000613137207 */ /* 0x000fce0004000000 */
.L_x_157:
[----:B------:R-:W-:-:S08]  /*8090*/  NOP ;  /* 0x0000000000007918 */ /* 0x000fd00000000000 */
[----:B------:R-:W0:-:S00]  /*80a0*/  USETMAXREG.DEALLOC.CTAPOOL 0x28 ;  /* 0x00000028000079c8 */ /* 0x000e0000080e0500 */
[----:B0-----:R-:W-:-:S13]  /*80b0*/  ISETP.NE.AND P0, PT, R0, RZ, PT ;  /* 0x000000ff0000720c */ /* 0x001fda0003f05270 */
[----:B------:R-:W-:Y:S05]  /*80c0*/  @P0 EXIT ;  /* 0x000000000000094d */ /* 0x000fea0003800000 */
[----:B------:R-:W-:Y:S01]  /*80d0*/  LOP3.LUT P0, RZ, R9, 0xff, RZ, 0xc0, !PT ;  /* 0x000000ff09ff7812 */ /* 0x000fe2000780c0ff */
[----:B------:R-:W-:Y:S02]  /*80e0*/  IMAD.MOV.U32 R0, RZ, RZ, 0x1 ;  /* 0x00000001ff007424 */ /* 0x000fe400078e00ff */
[----:B------:R-:W-:-:S10]  /*80f0*/  IMAD.MOV.U32 R12, RZ, RZ, RZ ;  /* 0x000000ffff0c7224 */ /* 0x000fd400078e00ff */
[----:B------:R-:W-:Y:S05]  /*8100*/  @!P0 BRA `(.L_x_160) ;  /* 0x0000000c00448947 */ /* 0x000fea0003800000 */
[----:B------:R-:W0:Y:S01]  /*8110*/  LDC R0, c[0x0][0x28c] ;  /* 0x0000a300ff007b82 */ /* 0x000e220000000800 */
[----:B------:R-:W-:Y:S01]  /*8120*/  LOP3.LUT P0, RZ, R3, 0x1f, RZ, 0xc0, !PT ;  /* 0x0000001f03ff7812 */ /* 0x000fe2000780c0ff */
[----:B------:R-:W-:Y:S01]  /*8130*/  ULDC UR5, c[0x0][0x658] ;  /* 0x0001960000057ab9 */ /* 0x000fe20000000800 */
[----:B------:R-:W-:Y:S01]  /*8140*/  UMOV UR6, 0xffffffff ;  /* 0xffffffff00067882 */ /* 0x000fe20000000000 */
[----:B------:R-:W-:Y:S01]  /*8150*/  BSSY B0, `(.L_x_160) ;  /* 0x00000cc000007945 */ /* 0x000fe20003800000 */
[----:B------:R-:W-:Y:S01]  /*8160*/  USHF.L.U32 UR6, UR6, UR5, URZ ;  /* 0x0000000506067299 */ /* 0x000fe2000800063f */
[C---:B------:R-:W-:Y:S01]  /*8170*/  ISETP.NE.AND P2, PT, R4.reuse, RZ, PT ;  /* 0x000000ff0400720c */ /* 0x040fe20003f45270 */
[----:B------:R-:W-:Y:S01]  /*8180*/  IMAD.MOV.U32 R13, RZ, RZ, 0x1 ;  /* 0x00000001ff0d7424 */ /* 0x000fe200078e00ff */
[----:B------:R-:W-:Y:S01]  /*8190*/  ISETP.NE.OR P0, PT, R4, RZ, !P0 ;  /* 0x000000ff0400720c */ /* 0x000fe20004705670 */
[----:B------:R-:W-:Y:S01]  /*81a0*/  IMAD.MOV.U32 R12, RZ, RZ, RZ ;  /* 0x000000ffff0c7224 */ /* 0x000fe200078e00ff */
[----:B------:R-:W-:Y:S01]  /*81b0*/  LOP3.LUT R11, R18, 0x2, RZ, 0xfc, !PT ;  /* 0x00000002120b7812 */ /* 0x000fe200078efcff */
[----:B------:R-:W-:Y:S01]  /*81c0*/  ULDC UR4, c[0x0][0x600] ;  /* 0x0001800000047ab9 */ /* 0x000fe20000000800 */
[----:B------:R-:W-:Y:S01]  /*81d0*/  UMOV UR7, 0x1 ;  /* 0x0000000100077882 */ /* 0x000fe20000000000 */
[----:B------:R-:W-:-:S02]  /*81e0*/  UIADD3 UR4, UR4, -0x1, URZ ;  /* 0xffffffff04047890 */ /* 0x000fc4000fffe03f */
[----:B------:R-:W-:Y:S02]  /*81f0*/  USHF.L.U32 UR5, UR7, UR5, URZ ;  /* 0x0000000507057299 */ /* 0x000fe4000800063f */
[----:B------:R-:W-:Y:S01]  /*8200*/  ULOP3.LUT UR13, URZ, UR6, URZ, 0x33, !UPT ;  /* 0x000000063f0d7292 */ /* 0x000fe2000f8e333f */
[----:B------:R-:W-:Y:S01]  /*8210*/  ULDC.64 UR22, c[0x0][0x198] ;  /* 0x0000660000167ab9 */ /* 0x000fe20000000a00 */
[----:B0-----:R-:W-:-:S05]  /*8220*/  VIADD R0, R0, 0x7f ;  /* 0x0000007f00007836 */ /* 0x001fca0000000000 */
[----:B------:R-:W-:-:S04]  /*8230*/  SHF.R.S32.HI R3, RZ, 0x1f, R0 ;  /* 0x0000001fff037819 */ /* 0x000fc80000011400 */
[----:B------:R-:W-:Y:S01]  /*8240*/  LEA.HI R3, R3, R0, RZ, 0x7 ;  /* 0x0000000003037211 */ /* 0x000fe200078f38ff */
[----:B------:R-:W-:-:S03]  /*8250*/  IMAD.MOV.U32 R0, RZ, RZ, 0x1 ;  /* 0x00000001ff007424 */ /* 0x000fc600078e00ff */
[----:B------:R-:W-:-:S05]  /*8260*/  SHF.R.S32.HI R3, RZ, 0x7, R3 ;  /* 0x00000007ff037819 */ /* 0x000fca0000011403 */
[----:B------:R-:W-:-:S07]  /*8270*/  VIADD R10, R3, 0x1 ;  /* 0x00000001030a7836 */ /* 0x000fce0000000000 */
.L_x_172:
[----:B------:R-:W-:-:S03]  /*8280*/  UMOV UR6, 0xffffffff ;  /* 0xffffffff00067882 */ /* 0x000fc60000000000 */
[----:B------:R-:W-:Y:S05]  /*8290*/  BRA.DIV UR6, `(.L_x_161) ;  /* 0x0000000e06f07947 */ /* 0x000fea000b800000 */
[----:B------:R-:W-:-:S13]  /*82a0*/  ELECT P6, URZ, PT ;  /* 0x00000000003f782f */ /* 0x000fda00038c0000 */
.L_x_184:
[----:B------:R-:W0:Y:S01]  /*82b0*/  LDC R4, c[0x0][0x28c] ;  /* 0x0000a300ff047b82 */ /* 0x000e220000000800 */
[----:B------:R-:W-:Y:S01]  /*82c0*/  BSSY B1, `(.L_x_162) ;  /* 0x0000043000017945 */ /* 0x000fe20003800000 */
[----:B0-----:R-:W-:-:S13]  /*82d0*/  ISETP.LT.OR P6, PT, R4, 0x1, !P6 ;  /* 0x000000010400780c */ /* 0x001fda00077c1670 */
[----:B------:R-:W-:Y:S05]  /*82e0*/  @P6 BRA `(.L_x_163) ;  /* 0x0000000400006947 */ /* 0x000fea0003800000 */
[----:B------:R-:W-:Y:S02]  /*82f0*/  IMAD.SHL.U32 R19, R19, 0x100, RZ ;  /* 0x0000010013137824 */ /* 0x000fe400078e00ff */
[----:B------:R-:W-:Y:S02]  /*8300*/  IMAD.SHL.U32 R20, R20, 0x40, RZ ;  /* 0x0000004014147824 */ /* 0x000fe400078e00ff */
[----:B------:R-:W-:Y:S02]  /*8310*/  IMAD.MOV.U32 R21, RZ, RZ, RZ ;  /* 0x000000ffff157224 */ /* 0x000fe400078e00ff */
[----:B------:R-:W-:Y:S02]  /*8320*/  IMAD.MOV.U32 R4, RZ, RZ, R10 ;  /* 0x000000ffff047224 */ /* 0x000fe400078e000a */
[----:B------:R-:W-:Y:S02]  /*8330*/  IMAD.MOV.U32 R5, RZ, RZ, R0 ;  /* 0x000000ffff057224 */ /* 0x000fe400078e0000 */
[----:B------:R-:W-:-:S07]  /*8340*/  IMAD.MOV.U32 R6, RZ, RZ, R12 ;  /* 0x000000ffff067224 */ /* 0x000fce00078e000c */
.L_x_167:
[----:B------:R-:W0:Y:S01]  /*8350*/  S2R R14, SR_CgaCtaId ;  /* 0x00000000000e7919 */ /* 0x000e220000008800 */
[----:B------:R-:W-:Y:S01]  /*8360*/  MOV R7, 0x400 ;  /* 0x0000040000077802 */ /* 0x000fe20000000f00 */
[----:B------:R-:W1:Y:S03]  /*8370*/  @!P2 LDC R9, c[0x0][0x500] ;  /* 0x00014000ff09ab82 */ /* 0x000e660000000800 */
[----:B0-----:R-:W-:Y:S02]  /*8380*/  LEA R15, R14, R7, 0x18 ;  /* 0x000000070e0f7211 */ /* 0x001fe400078ec0ff */
[----:B------:R-:W-:-:S03]  /*8390*/  SHF.L.U32 R7, R5, 0x1f, RZ ;  /* 0x0000001f05077819 */ /* 0x000fc600000006ff */
[----:B------:R-:W-:-:S04]  /*83a0*/  IMAD R14, R6, 0x8, R15 ;  /* 0x00000008060e7824 */ /* 0x000fc800078e020f */
[----:B------:R-:W0:Y:S02]  /*83b0*/  SYNCS.PHASECHK.TRANS64.TRYWAIT P1, [R14+URZ+0x28], R7 ;  /* 0x000028070e0075a7 */ /* 0x000e24000802017f */
[----:B01----:R-:W-:Y:S05]  /*83c0*/  @!P1 BRA `(.L_x_164) ;  /* 0x0000000c00c49947 */ /* 0x003fea0003800000 */
.L_x_185:
[----:B0-----:R-:W-:Y:S01]  /*83d0*/  PRMT R7, R11, 0x9910, RZ ;  /* 0x000099100b077816 */ /* 0x001fe200000000ff */
[----:B------:R0:W-:Y:S03]  /*83e0*/  @!P2 SYNCS.ARRIVE.TRANS64 RZ, [R14+URZ], R9 ;  /* 0x000000090effa9a7 */ /* 0x0001e6000800003f */
[----:B------:R-:W-:-:S13]  /*83f0*/  ISETP.NE.AND P1, PT, R7, 0x2, PT ;  /* 0x000000020700780c */ /* 0x000fda0003f25270 */
[----:B0-----:R-:W-:Y:S05]  /*8400*/  @P1 BRA `(.L_x_165) ;  /* 0x0000000000041947 */ /* 0x001fea0003800000 */
[----:B------:R-:W-:Y:S01]  /*8410*/  BPT.TRAP 0x1 ;  /* 0x000000040000795c */ /* 0x000fe20000300000 */
.L_x_165:
[----:B------:R-:W-:Y:S05]  /*8420*/  @P0 BRA `(.L_x_166) ;  /* 0x0000000000040947 */ /* 0x000fea0003800000 */
[----:B------:R-:W-:Y:S01]  /*8430*/  BPT.TRAP 0x1 ;  /* 0x000000040000795c */ /* 0x000fe20000300000 */
.L_x_166:
[C-C-:B------:R-:W-:Y:S01]  /*8440*/  IMAD R7, R6.reuse, 0x10000, R15.reuse ;  /* 0x0001000006077824 */ /* 0x140fe200078e020f */
[----:B------:R-:W-:Y:S01]  /*8450*/  R2UR UR34, R21 ;  /* 0x00000000152272ca */ /* 0x000fe200000e0000 */
[----:B------:R-:W-:Y:S01]  /*8460*/  IMAD R15, R6, 0x4000, R15 ;  /* 0x00004000060f7824 */ /* 0x000fe200078e020f */
[----:B------:R-:W-:Y:S01]  /*8470*/  R2UR UR33, R14 ;  /* 0x000000000e2172ca */ /* 0x000fe200000e0000 */
[----:B------:R-:W-:Y:S01]  /*8480*/  VIADD R4, R4, 0xffffffff ;  /* 0xffffffff04047836 */ /* 0x000fe20000000000 */
[----:B------:R-:W-:Y:S01]  /*8490*/  R2UR UR24, R7 ;  /* 0x00000000071872ca */ /* 0x000fe200000e0000 */
[----:B------:R-:W-:Y:S01]  /*84a0*/  UIADD3 UR6, UP0, UR22, 0xf0, URZ ;  /* 0x000000f016067890 */ /* 0x000fe2000ff1e03f */
[----:B------:R-:W-:Y:S01]  /*84b0*/  R2UR UR8, R15 ;  /* 0x000000000f0872ca */ /* 0x000fe200000e0000 */
[----:B------:R-:W-:Y:S01]  /*84c0*/  UIADD3 UR30, UP1, UR22, 0x1f0, URZ ;  /* 0x000001f0161e7890 */ /* 0x000fe2000ff3e03f */
[----:B------:R-:W-:Y:S01]  /*84d0*/  R2UR UR36, R8 ;  /* 0x00000000082472ca */ /* 0x000fe200000e0000 */
[----:B------:R-:W-:Y:S01]  /*84e0*/  UIADD3.X UR7, URZ, UR23, URZ, UP0, !UPT ;  /* 0x000000173f077290 */ /* 0x000fe200087fe43f */
[----:B------:R-:W-:Y:S01]  /*84f0*/  R2UR UR35, R19 ;  /* 0x00000000132372ca */ /* 0x000fe200000e0000 */
[----:B------:R-:W-:Y:S01]  /*8500*/  UIADD3.X UR31, URZ, UR23, URZ, UP1, !UPT ;  /* 0x000000173f1f7290 */ /* 0x000fe20008ffe43f */
[----:B------:R-:W-:Y:S01]  /*8510*/  R2UR UR19, R20 ;  /* 0x00000000141372ca */ /* 0x000fe200000e0000 */
[----:B------:R-:W-:Y:S01]  /*8520*/  UIADD3 UR26, UR34, 0x40, URZ ;  /* 0x00000040221a7890 */ /* 0x000fe2000fffe03f */
[----:B------:R-:W-:Y:S01]  /*8530*/  ISETP.GT.AND P3, PT, R4, 0x1, PT ;  /* 0x000000010400780c */ /* 0x000fe20003f64270 */
[----:B------:R-:W-:Y:S01]  /*8540*/  VIADD R6, R6, 0x1 ;  /* 0x0000000106067836 */ /* 0x000fe20000000000 */
[----:B------:R-:W-:Y:S01]  /*8550*/  UMOV UR14, 0x0 ;  /* 0x00000000000e7882 */ /* 0x000fe20000000000 */
[----:B------:R-:W-:Y:S01]  /*8560*/  UIADD3 UR32, UR24, 0x100, URZ ;  /* 0x0000010018207890 */ /* 0x000fe2000fffe03f */
[----:B------:R-:W-:Y:S01]  /*8570*/  VIADD R21, R21, 0x80 ;  /* 0x0000008015157836 */ /* 0x000fe20000000000 */
[----:B------:R-:W-:Y:S01]  /*8580*/  UIADD3 UR24, UR24, 0x8100, URZ ;  /* 0x0000810018187890 */ /* 0x000fe2000fffe03f */
[----:B------:R-:W-:Y:S01]  /*8590*/  ISETP.NE.AND P1, PT, R6, 0x5, PT ;  /* 0x000000050600780c */ /* 0x000fe20003f25270 */
[----:B------:R-:W-:-:S02]  /*85a0*/  UIADD3 UR16, UR8, 0x50100, URZ ;  /* 0x0005010008107890 */ /* 0x000fc4000fffe03f */
[----:B------:R-:W-:Y:S01]  /*85b0*/  UIADD3 UR8, UR8, 0x52100, URZ ;  /* 0x0005210008087890 */ /* 0x000fe2000fffe03f */
[----:B------:R-:W-:Y:S01]  /*85c0*/  SEL R14, RZ, 0x1, P1 ;  /* 0x00000001ff0e7807 */ /* 0x000fe20000800000 */
[----:B------:R-:W-:Y:S01]  /*85d0*/  UMOV UR15, 0x10000000 ;  /* 0x10000000000f7882 */ /* 0x000fe20000000000 */
[----:B------:R-:W-:Y:S01]  /*85e0*/  UMOV UR25, UR33 ;  /* 0x0000002100197c82 */ /* 0x000fe20008000000 */
[----:B------:R-:W-:Y:S01]  /*85f0*/  UMOV UR28, UR36 ;  /* 0x00000024001c7c82 */ /* 0x000fe20008000000 */
[----:B------:R-:W-:Y:S01]  /*8600*/  UMOV UR27, UR35 ;  /* 0x00000023001b7c82 */ /* 0x000fe20008000000 */
[----:B------:R-:W-:Y:S01]  /*8610*/  UMOV UR17, UR33 ;  /* 0x0000002100117c82 */ /* 0x000fe20008000000 */
[----:B------:R-:W-:Y:S01]  /*8620*/  UMOV UR18, UR34 ;  /* 0x0000002200127c82 */ /* 0x000fe20008000000 */
[----:B------:R-:W-:Y:S01]  /*8630*/  UMOV UR20, UR36 ;  /* 0x0000002400147c82 */ /* 0x000fe20008000000 */
[----:B------:R0:W-:Y:S01]  /*8640*/  UTMALDG.3D [UR32], [UR6], desc[UR14] ;  /* 0x00000e20060075b4 */ /* 0x0001e20008011000 */
[----:B------:R-:W-:Y:S01]  /*8650*/  UMOV UR9, UR33 ;  /* 0x0000002100097c82 */ /* 0x000fe20008000000 */
[----:B------:R-:W-:Y:S01]  /*8660*/  UMOV UR11, UR19 ;  /* 0x00000013000b7c82 */ /* 0x000fe20008000000 */
[----:B------:R-:W-:Y:S01]  /*8670*/  UMOV UR12, UR36 ;  /* 0x00000024000c7c82 */ /* 0x000fe20008000000 */
[----:B------:R-:W-:Y:S01]  /*8680*/  UMOV UR10, UR26 ;  /* 0x0000001a000a7c82 */ /* 0x000fe20008000000 */
[----:B------:R-:W-:-:S02]  /*8690*/  LOP3.LUT R5, R5, R14, RZ, 0x3c, !PT ;  /* 0x0000000e05057212 */ /* 0x000fc400078e3cff */
[----:B------:R-:W-:Y:S01]  /*86a0*/  SEL R6, R6, RZ, P1 ;  /* 0x000000ff06067207 */ /* 0x000fe20000800000 */
[----:B------:R0:W-:Y:S01]  /*86b0*/  UTMALDG.3D [UR24], [UR6], desc[UR14] ;  /* 0x00000e18060075b4 */ /* 0x0001e20008011000 */
[----:B------:R0:W-:Y:S01]  /*86c0*/  UTMALDG.3D [UR16], [UR30], desc[UR14] ;  /* 0x00000e101e0075b4 */ /* 0x0001e20008011000 */
[----:B------:R0:W-:Y:S02]  /*86d0*/  UTMALDG.3D [UR8], [UR30], desc[UR14] ;  /* 0x00000e081e0075b4 */ /* 0x0001e40008011000 */
[----:B0-----:R-:W-:Y:S05]  /*86e0*/  @P3 BRA `(.L_x_167) ;  /* 0xfffffffc00183947 */ /* 0x001fea000383ffff */
.L_x_163:
[----:B------:R-:W-:Y:S05]  /*86f0*/  BSYNC B1 ;  /* 0x0000000000017941 */ /* 0x000fea0003800000 */
.L_x_162:
[----:B------:R-:W-:Y:S01]  /*8700*/  LOP3.LUT P3, RZ, R13, 0xff, RZ, 0xc0, !PT ;  /* 0x000000ff0dff7812 */ /* 0x000fe2000786c0ff */
[----:B------:R-:W-:Y:S01]  /*8710*/  IMAD.IADD R12, R3, 0x1, R12 ;  /* 0x00000001030c7824 */ /* 0x000fe200078e020c */
[----:B------:R-:W-:Y:S01]  /*8720*/  IADD3 R16, P4, R16, UR38, RZ ;  /* 0x0000002610107c10 */ /* 0x000fe2000ff9e0ff */
[----:B------:R-:W-:Y:S01]  /*8730*/  ULDC.64 UR6, c[0x0][0x650] ;  /* 0x0001940000067ab9 */ /* 0x000fe20000000a00 */
[----:B------:R-:W-:Y:S01]  /*8740*/  BSSY B1, `(.L_x_168) ;  /* 0x000006a000017945 */ /* 0x000fe20003800000 */
[----:B------:R-:W-:Y:S01]  /*8750*/  IMAD.MOV.U32 R19, RZ, RZ, -0x1 ;  /* 0xffffffffff137424 */ /* 0x000fe200078e00ff */
[----:B------:R-:W-:Y:S01]  /*8760*/  ISETP.GT.U32.AND P1, PT, R12, 0x4, PT ;  /* 0x000000040c00780c */ /* 0x000fe20003f24070 */
[----:B------:R-:W-:Y:S01]  /*8770*/  IMAD.MOV.U32 R20, RZ, RZ, -0x1 ;  /* 0xffffffffff147424 */ /* 0x000fe200078e00ff */
[----:B------:R-:W-:Y:S01]  /*8780*/  IADD3.X R17, R17, UR41, RZ, P4, !PT ;  /* 0x0000002911117c10 */ /* 0x000fe2000a7fe4ff */
[----:B------:R-:W-:Y:S01]  /*8790*/  IMAD.MOV.U32 R8, RZ, RZ, -0x1 ;  /* 0xffffffffff087424 */ /* 0x000fe200078e00ff */
[----:B------:R-:W-:-:S02]  /*87a0*/  ISETP.LT.U32.AND P1, PT, R3, 0x5, P1 ;  /* 0x000000050300780c */ /* 0x000fc40000f21070 */
[----:B------:R-:W-:Y:S01]  /*87b0*/  PRMT R13, RZ, 0x7610, R13 ;  /* 0x00007610ff0d7816 */ /* 0x000fe2000000000d */
[----:B------:R-:W0:Y:S01]  /*87c0*/  @P3 S2R R5, SR_CgaCtaId ;  /* 0x0000000000053919 */ /* 0x000e220000008800 */
[----:B------:R-:W-:-:S04]  /*87d0*/  @P3 MOV R4, 0x400 ;  /* 0x0000040000043802 */ /* 0x000fc80000000f00 */
[----:B0-----:R-:W-:Y:S01]  /*87e0*/  @P3 LEA R6, R5, R4, 0x18 ;  /* 0x0000000405063211 */ /* 0x001fe200078ec0ff */
[----:B------:R-:W-:-:S03]  /*87f0*/  IMAD.WIDE.U32 R4, R12, -0x33333333, RZ ;  /* 0xcccccccd0c047825 */ /* 0x000fc600078e00ff */
[----:B------:R0:W-:Y:S01]  /*8800*/  @P3 SYNCS.ARRIVE.TRANS64.A1T0 RZ, [R6+URZ+0x68], RZ ;  /* 0x000068ff06ff39a7 */ /* 0x0001e2000810003f */
[----:B------:R-:W-:Y:S02]  /*8810*/  ISETP.GE.U32.AND P3, PT, R3, 0x5, PT ;  /* 0x000000050300780c */ /* 0x000fe40003f66070 */
[----:B------:R-:W-:Y:S02]  /*8820*/  SHF.R.U32.HI R7, RZ, 0x2, R5 ;  /* 0x00000002ff077819 */ /* 0x000fe40000011605 */
[----:B------:R-:W-:Y:S02]  /*8830*/  SEL R5, RZ, 0x1, !P1 ;  /* 0x00000001ff057807 */ /* 0x000fe40004800000 */
[----:B------:R-:W-:Y:S01]  /*8840*/  ISETP.GE.U32.AND P1, PT, R16, UR6, PT ;  /* 0x0000000610007c0c */ /* 0x000fe2000bf26070 */
[----:B------:R-:W-:Y:S01]  /*8850*/  IMAD R12, R7, -0x5, R12 ;  /* 0xfffffffb070c7824 */ /* 0x000fe200078e020c */
[----:B------:R-:W-:Y:S02]  /*8860*/  LOP3.LUT R0, R0, R5, RZ, 0x3c, !PT ;  /* 0x0000000500007212 */ /* 0x000fe400078e3cff */
[----:B------:R-:W-:-:S02]  /*8870*/  ISETP.GE.U32.AND.EX P1, PT, R17, UR7, PT, P1 ;  /* 0x0000000711007c0c */ /* 0x000fc4000bf26110 */
[----:B------:R-:W-:Y:S02]  /*8880*/  PRMT R4, RZ, 0x7610, R4 ;  /* 0x00007610ff047816 */ /* 0x000fe40000000004 */
[----:B------:R-:W-:-:S09]  /*8890*/  @P3 LOP3.LUT R0, R0, 0x1, R7, 0x78, !PT ;  /* 0x0000000100003812 */ /* 0x000fd200078e7807 */
[----:B0-----:R-:W-:Y:S05]  /*88a0*/  @P1 BRA `(.L_x_169) ;  /* 0x00000004004c1947 */ /* 0x001fea0003800000 */
[----:B------:R-:W-:Y:S01]  /*88b0*/  ULDC.64 UR6, c[0x0][0x628] ;  /* 0x00018a0000067ab9 */ /* 0x000fe20000000a00 */
[----:B------:R-:W0:Y:S01]  /*88c0*/  S2R R15, SR_CTAID.X ;  /* 0x00000000000f7919 */ /* 0x000e220000002500 */
[----:B------:R-:W-:Y:S01]  /*88d0*/  ISETP.NE.U32.AND P1, PT, RZ, UR6, PT ;  /* 0x00000006ff007c0c */ /* 0x000fe2000bf25070 */
[----:B------:R-:W-:Y:S01]  /*88e0*/  ULDC UR9, c[0x0][0x630] ;  /* 0x00018c0000097ab9 */ /* 0x000fe20000000800 */
[----:B------:R-:W-:Y:S01]  /*88f0*/  IMAD.MOV.U32 R4, RZ, RZ, R16 ;  /* 0x000000ffff047224 */ /* 0x000fe200078e0010 */
[----:B------:R-:W1:Y:S01]  /*8900*/  S2R R14, SR_CTAID.Y ;  /* 0x00000000000e7919 */ /* 0x000e620000002600 */
[----:B------:R-:W-:Y:S01]  /*8910*/  ISETP.NE.AND.EX P1, PT, RZ, UR7, PT, P1 ;  /* 0x00000007ff007c0c */ /* 0x000fe2000bf25310 */
[----:B------:R-:W-:-:S12]  /*8920*/  IMAD.MOV.U32 R5, RZ, RZ, R17 ;  /* 0x000000ffff057224 */ /* 0x000fd800078e0011 */
[----:B------:R-:W-:Y:S05]  /*8930*/  @!P1 BRA `(.L_x_170) ;  /* 0x0000000000289947 */ /* 0x000fea0003800000 */
[----:B------:R-:W-:Y:S02]  /*8940*/  ULDC UR8, c[0x0][0x634] ;  /* 0x00018d0000087ab9 */ /* 0x000fe40000000800 */
[----:B------:R-:W-:-:S05]  /*8950*/  IADD3 R9, P1, R16, UR8, RZ ;  /* 0x0000000810097c10 */ /* 0x000fca000ff3e0ff */
[----:B------:R-:W-:-:S04]  /*8960*/  IMAD.X R19, RZ, RZ, R17, P1 ;  /* 0x000000ffff137224 */ /* 0x000fc800008e0611 */
[----:B------:R-:W-:-:S04]  /*8970*/  IMAD.WIDE.U32 R6, R19, UR6, RZ ;  /* 0x0000000613067c25 */ /* 0x000fc8000f8e00ff */
[----:B------:R-:W-:-:S04]  /*8980*/  IMAD.WIDE.U32 R6, P1, R9, UR7, R6 ;  /* 0x0000000709067c25 */ /* 0x000fc8000f820006 */
[----:B------:R-:W-:-:S04]  /*8990*/  IMAD.WIDE.U32 R8, R9, UR6, RZ ;  /* 0x0000000609087c25 */ /* 0x000fc8000f8e00ff */
[----:B------:R-:W-:Y:S01]  /*89a0*/  IMAD.X R5, RZ, RZ, RZ, P1 ;  /* 0x000000ffff057224 */ /* 0x000fe200008e06ff */
[----:B------:R-:W-:Y:S01]  /*89b0*/  IADD3 RZ, P1, R9, R6, RZ ;  /* 0x0000000609ff7210 */ /* 0x000fe20007f3e0ff */
[----:B------:R-:W-:-:S04]  /*89c0*/  IMAD.MOV.U32 R4, RZ, RZ, R7 ;  /* 0x000000ffff047224 */ /* 0x000fc800078e0007 */
[----:B------:R-:W-:-:S08]  /*89d0*/  IMAD.WIDE.U32.X R4, R19, UR7, R4, P1 ;  /* 0x0000000713047c25 */ /* 0x000fd000088e0404 */
.L_x_170:
[--C-:B------:R-:W-:Y:S01]  /*89e0*/  SHF.R.U64 R8, R4, UR9, R5.reuse ;  /* 0x0000000904087c19 */ /* 0x100fe20008001205 */
[----:B------:R-:W-:Y:S01]  /*89f0*/  ULDC.64 UR6, c[0x0][0x620] ;  /* 0x0001880000067ab9 */ /* 0x000fe20000000a00 */
[----:B------:R-:W-:Y:S01]  /*8a00*/  SHF.R.U32.HI R4, RZ, UR9, R5 ;  /* 0x00000009ff047c19 */ /* 0x000fe20008011605 */
[----:B------:R-:W2:Y:S01]  /*8a10*/  LDC R24, c[0x0][0x144] ;  /* 0x00005100ff187b82 */ /* 0x000ea20000000800 */
[----:B------:R-:W-:Y:S01]  /*8a20*/  IADD3 R7, P1, RZ, -R8, RZ ;  /* 0x80000008ff077210 */ /* 0x000fe20007f3e0ff */
[----:B------:R-:W-:Y:S01]  /*8a30*/  ULDC.64 UR10, c[0x0][0x640] ;  /* 0x00019000000a7ab9 */ /* 0x000fe20000000a00 */
[----:B0-----:R-:W-:Y:S01]  /*8a40*/  I2FP.F32.U32 R9, R15 ;  /* 0x0000000f00097245 */ /* 0x001fe20000201000 */
[----:B------:R-:W-:Y:S02]  /*8a50*/  ULDC UR8, c[0x0][0x608] ;  /* 0x0001820000087ab9 */ /* 0x000fe40000000800 */
[----:B------:R-:W-:Y:S01]  /*8a60*/  IMAD.X R4, RZ, RZ, ~R4, P1 ;  /* 0x000000ffff047224 */ /* 0x000fe200008e0e04 */
[----:B------:R-:W-:Y:S01]  /*8a70*/  ISETP.NE.U32.AND P1, PT, RZ, UR10, PT ;  /* 0x0000000aff007c0c */ /* 0x000fe2000bf25070 */
[----:B------:R-:W0:Y:S02]  /*8a80*/  LDC R21, c[0x0][0x148] ;  /* 0x00005200ff157b82 */ /* 0x000e240000000800 */
[----:B------:R-:W-:Y:S01]  /*8a90*/  IMAD R6, R4, UR6, RZ ;  /* 0x0000000604067c24 */ /* 0x000fe2000f8e02ff */
[----:B------:R-:W-:Y:S01]  /*8aa0*/  ISETP.NE.AND.EX P1, PT, RZ, UR11, PT, P1 ;  /* 0x0000000bff007c0c */ /* 0x000fe2000bf25310 */
[----:B------:R-:W-:Y:S01]  /*8ab0*/  IMAD.WIDE.U32 R4, R7, UR6, R16 ;  /* 0x0000000607047c25 */ /* 0x000fe2000f8e0010 */
[----:B------:R-:W-:-:S03]  /*8ac0*/  ULDC UR6, c[0x0][0x150] ;  /* 0x0000540000067ab9 */ /* 0x000fc60000000800 */
[----:B------:R-:W-:Y:S02]  /*8ad0*/  IMAD R7, R7, UR7, R6 ;  /* 0x0000000707077c24 */ /* 0x000fe4000f8e0206 */
[----:B------:R-:W-:Y:S01]  /*8ae0*/  FMUL R6, R9, UR6 ;  /* 0x0000000609067c20 */ /* 0x000fe20008400000 */
[----:B------:R-:W-:Y:S01]  /*8af0*/  ULDC UR6, c[0x0][0x618] ;  /* 0x0001860000067ab9 */ /* 0x000fe20000000800 */
[----:B------:R-:W-:Y:S01]  /*8b00*/  ULDC UR7, c[0x0][0x154] ;  /* 0x0000550000077ab9 */ /* 0x000fe20000000800 */
[----:B------:R-:W-:-:S03]  /*8b10*/  IMAD.IADD R5, R5, 0x1, R7 ;  /* 0x0000000105057824 */ /* 0x000fc600078e0207 */
[----:B------:R-:W3:Y:S02]  /*8b20*/  F2I.U32.TRUNC.NTZ R6, R6 ;  /* 0x0000000600067305 */ /* 0x000ee4000020f000 */
[----:B------:R-:W-:Y:S02]  /*8b30*/  SHF.R.U64 R9, R4, UR6, R5 ;  /* 0x0000000604097c19 */ /* 0x000fe40008001205 */
[----:B-1----:R-:W-:-:S05]  /*8b40*/  I2FP.F32.U32 R4, R14 ;  /* 0x0000000e00047245 */ /* 0x002fca0000201000 */
[----:B------:R-:W-:Y:S01]  /*8b50*/  FMUL R22, R4, UR7 ;  /* 0x0000000704167c20 */ /* 0x000fe20008400000 */
[----:B------:R-:W-:Y:S01]  /*8b60*/  SHF.R.U32.HI R4, RZ, UR6, R5 ;  /* 0x00000006ff047c19 */ /* 0x000fe20008011605 */
[----:B------:R-:W-:-:S03]  /*8b70*/  ULDC UR6, c[0x0][0x658] ;  /* 0x0001960000067ab9 */ /* 0x000fc60000000800 */
[--C-:B------:R-:W-:Y:S01]  /*8b80*/  SHF.R.U64 R20, R9, UR8, R4.reuse ;  /* 0x0000000809147c19 */ /* 0x100fe20008001204 */
[----:B------:R-:W1:Y:S01]  /*8b90*/  F2I.U32.TRUNC.NTZ R22, R22 ;  /* 0x0000001600167305 */ /* 0x000e62000020f000 */
[----:B------:R-:W-:Y:S01]  /*8ba0*/  SHF.R.U32.HI R5, RZ, UR8, R4 ;  /* 0x00000008ff057c19 */ /* 0x000fe20008011604 */
[----:B---3--:R-:W-:-:S03]  /*8bb0*/  IMAD.MOV R6, RZ, RZ, -R6 ;  /* 0x000000ffff067224 */ /* 0x008fc600078e0a06 */
[----:B------:R-:W-:Y:S01]  /*8bc0*/  SHF.R.U64 R19, R20, UR6, R5 ;  /* 0x0000000614137c19 */ /* 0x000fe20008001205 */
[----:B--2---:R-:W-:Y:S01]  /*8bd0*/  IMAD R15, R24, R6, R15 ;  /* 0x00000006180f7224 */ /* 0x004fe200078e020f */
[----:B------:R-:W-:-:S03]  /*8be0*/  SHF.R.U32.HI R23, RZ, UR6, R5 ;  /* 0x00000006ff177c19 */ /* 0x000fc60008011605 */
[----:B------:R-:W-:Y:S02]  /*8bf0*/  IMAD.MOV.U32 R4, RZ, RZ, R19 ;  /* 0x000000ffff047224 */ /* 0x000fe400078e0013 */
[----:B------:R-:W-:Y:S01]  /*8c00*/  IMAD.MOV.U32 R5, RZ, RZ, R23 ;  /* 0x000000ffff057224 */ /* 0x000fe200078e0017 */
[----:B-1----:R-:W-:Y:S06]  /*8c10*/  @!P1 BRA `(.L_x_171) ;  /* 0x0000000000289947 */ /* 0x002fec0003800000 */
[----:B------:R-:W-:Y:S02]  /*8c20*/  ULDC UR6, c[0x0][0x64c] ;  /* 0x0001930000067ab9 */ /* 0x000fe40000000800 */
[----:B------:R-:W-:-:S05]  /*8c30*/  IADD3 R5, P1, R19, UR6, RZ ;  /* 0x0000000613057c10 */ /* 0x000fca000ff3e0ff */
[----:B------:R-:W-:-:S04]  /*8c40*/  IMAD.X R23, RZ, RZ, R23, P1 ;  /* 0x000000ffff177224 */ /* 0x000fc800008e0617 */
[----:B------:R-:W-:-:S04]  /*8c50*/  IMAD.WIDE.U32 R6, R23, UR10, RZ ;  /* 0x0000000a17067c25 */ /* 0x000fc8000f8e00ff */
[----:B------:R-:W-:-:S04]  /*8c60*/  IMAD.WIDE.U32 R6, P1, R5, UR11, R6 ;  /* 0x0000000b05067c25 */ /* 0x000fc8000f820006 */
[----:B------:R-:W-:-:S04]  /*8c70*/  IMAD.WIDE.U32 R4, R5, UR10, RZ ;  /* 0x0000000a05047c25 */ /* 0x000fc8000f8e00ff */
[----:B------:R-:W-:Y:S01]  /*8c80*/  IMAD.MOV.U32 R4, RZ, RZ, R7 ;  /* 0x000000ffff047224 */ /* 0x000fe200078e0007 */
[----:B------:R-:W-:Y:S01]  /*8c90*/  IADD3 RZ, P3, R5, R6, RZ ;  /* 0x0000000605ff7210 */ /* 0x000fe20007f7e0ff */
[----:B------:R-:W-:-:S04]  /*8ca0*/  IMAD.X R5, RZ, RZ, RZ, P1 ;  /* 0x000000ffff057224 */ /* 0x000fc800008e06ff */
[----:B------:R-:W-:-:S08]  /*8cb0*/  IMAD.WIDE.U32.X R4, R23, UR11, R4, P3 ;  /* 0x0000000b17047c25 */ /* 0x000fd000098e0404 */
.L_x_171:
[----:B------:R-:W-:Y:S01]  /*8cc0*/  ISETP.NE.AND P1, PT, R2, 0x1, PT ;  /* 0x000000010200780c */ /* 0x000fe20003f25270 */
[----:B------:R-:W-:Y:S01]  /*8cd0*/  ULDC UR6, c[0x0][0x648] ;  /* 0x0001920000067ab9 */ /* 0x000fe20000000800 */
[----:B------:R-:W-:Y:S01]  /*8ce0*/  LOP3.LUT R20, R20, UR13, RZ, 0xc0, !PT ;  /* 0x0000000d14147c12 */ /* 0x000fe2000f8ec0ff */
[----:B------:R-:W-:Y:S01]  /*8cf0*/  IMAD.MOV R22, RZ, RZ, -R22 ;  /* 0x000000ffff167224 */ /* 0x000fe200078e0a16 */
[----:B------:R-:W-:Y:S01]  /*8d00*/  SHF.R.U64 R5, R4, UR6, R5 ;  /* 0x0000000604057c19 */ /* 0x000fe20008001205 */
[----:B------:R-:W-:Y:S01]  /*8d10*/  ULDC UR6, c[0x0][0x638] ;  /* 0x00018e0000067ab9 */ /* 0x000fe20000000800 */
[----:B------:R-:W-:Y:S01]  /*8d20*/  LOP3.LUT R6, R9, UR4, RZ, 0xc0, !PT ;  /* 0x0000000409067c12 */ /* 0x000fe2000f8ec0ff */
[----:B------:R-:W-:Y:S02]  /*8d30*/  ULDC UR7, c[0x0][0x610] ;  /* 0x0001840000077ab9 */ /* 0x000fe40000000800 */
[----:B------:R-:W-:Y:S02]  /*8d40*/  IMAD.MOV R4, RZ, RZ, -R5 ;  /* 0x000000ffff047224 */ /* 0x000fe400078e0a05 */
[----:B------:R-:W-:-:S02]  /*8d50*/  IMAD R20, R5, UR5, R20 ;  /* 0x0000000505147c24 */ /* 0x000fc4000f8e0214 */
[----:B0-----:R-:W-:Y:S02]  /*8d60*/  @P1 IMAD R15, R21, R22, R14 ;  /* 0x00000016150f1224 */ /* 0x001fe400078e020e */
[----:B------:R-:W-:Y:S01]  /*8d70*/  IMAD R19, R4, UR6, R19 ;  /* 0x0000000604137c24 */ /* 0x000fe2000f8e0213 */
[----:B------:R-:W-:Y:S01]  /*8d80*/  ULDC UR6, c[0x0][0x600] ;  /* 0x0001800000067ab9 */ /* 0x000fe20000000800 */
[----:B------:R-:W-:Y:S02]  /*8d90*/  IMAD R15, R20, UR7, R15 ;  /* 0x00000007140f7c24 */ /* 0x000fe4000f8e020f */
[----:B------:R-:W-:Y:S02]  /*8da0*/  IMAD R6, R19, UR6, R6 ;  /* 0x0000000613067c24 */ /* 0x000fe4000f8e0206 */
[----:B------:R-:W-:-:S03]  /*8db0*/  IMAD.MOV.U32 R4, RZ, RZ, 0x1 ;  /* 0x00000001ff047424 */ /* 0x000fc600078e00ff */
[----:B------:R-:W-:Y:S02]  /*8dc0*/  SEL R20, R6, R15, !P1 ;  /* 0x0000000f06147207 */ /* 0x000fe40004800000 */
[----:B------:R-:W-:-:S07]  /*8dd0*/  SEL R19, R15, R6, !P1 ;  /* 0x000000060f137207 */ /* 0x000fce0004800000 */
.L_x_169:
[----:B------:R-:W-:Y:S05]  /*8de0*/  BSYNC B1 ;  /* 0x0000000000017941 */ /* 0x000fea0003800000 */
.L_x_168:
[----:B------:R-:W-:-:S13]  /*8df0*/  LOP3.LUT P1, RZ, R4, 0xff, RZ, 0xc0, !PT ;  /* 0x000000ff04ff7812 */ /* 0x000fda000782c0ff */
[----:B------:R-:W-:Y:S05]  /*8e00*/  @P1 BRA `(.L_x_172) ;  /* 0xfffffff4001c1947 */ /* 0x000fea000383ffff */
[----:B------:R-:W-:Y:S05]  /*8e10*/  BSYNC B0 ;  /* 0x0000000000007941 */ /* 0x000fea0003800000 */
.L_x_160:
[----:B------:R-:W-:-:S03]  /*8e20*/  UMOV UR6, 0xffffffff ;  /* 0xffffffff00067882 */ /* 0x000fc60000000000 */
[----:B------:R-:W-:Y:S05]  /*8e30*/  BRA.DIV UR6, `(.L_x_173) ;  /* 0x00000006063c7947 */ /* 0x000fea000b800000 */
[----:B------:R-:W-:-:S13]  /*8e40*/  ELECT P6, URZ, PT ;  /* 0x00000000003f782f */ /* 0x000fda00038c0000 */
.L_x_188:
[----:B------:R-:W-:Y:S04]  /*8e50*/  BSSY B0, `(.L_x_174) ;  /* 0x0000034000007945 */ /* 0x000fe80003800000 */
[----:B------:R-:W-:Y:S05]  /*8e60*/  @!P6 BRA `(.L_x_175) ;  /* 0x0000000000c8e947 */ /* 0x000fea0003800000 */
[----:B------:R-:W-:-:S04]  /*8e70*/  LOP3.LUT R18, R18, 0x2, RZ, 0xfc, !PT ;  /* 0x0000000212127812 */ /* 0x000fc800078efcff */
[----:B------:R-:W-:-:S13]  /*8e80*/  ISETP.NE.AND P0, PT, R18, 0x3, PT ;  /* 0x000000031200780c */ /* 0x000fda0003f05270 */
[----:B------:R-:W-:Y:S05]  /*8e90*/  @!P0 BRA `(.L_x_176) ;  /* 0x0000000000048947 */ /* 0x000fea0003800000 */
[----:B------:R-:W-:Y:S01]  /*8ea0*/  BPT.TRAP 0x1 ;  /* 0x000000040000795c */ /* 0x000fe20000300000 */
.L_x_176:
[----:B------:R-:W0:Y:S01]  /*8eb0*/  S2R R3, SR_CgaCtaId ;  /* 0x0000000000037919 */ /* 0x000e220000008800 */
[----:B------:R-:W-:-:S04]  /*8ec0*/  MOV R2, 0x400 ;  /* 0x0000040000027802 */ /* 0x000fc80000000f00 */
[----:B0-----:R-:W-:Y:S02]  /*8ed0*/  LEA R3, R3, R2, 0x18 ;  /* 0x0000000203037211 */ /* 0x001fe400078ec0ff */
[----:B------:R-:W-:-:S03]  /*8ee0*/  SHF.L.U32 R2, R0, 0x1f, RZ ;  /* 0x0000001f00027819 */ /* 0x000fc600000006ff */
[----:B------:R-:W-:-:S04]  /*8ef0*/  VIADD R3, R3, 0x28 ;  /* 0x0000002803037836 */ /* 0x000fc80000000000 */
[C---:B------:R-:W-:Y:S02]  /*8f00*/  IMAD R7, R12.reuse, 0x8, R3 ;  /* 0x000000080c077824 */ /* 0x040fe400078e0203 */
[----:B------:R-:W-:Y:S02]  /*8f10*/  VIADD R12, R12, 0x1 ;  /* 0x000000010c0c7836 */ /* 0x000fe40000000000 */
[----:B------:R-:W0:Y:S03]  /*8f20*/  SYNCS.PHASECHK.TRANS64.TRYWAIT P0, [R7+URZ], R2 ;  /* 0x00000002070075a7 */ /* 0x000e26000800017f */
[----:B------:R-:W-:-:S04]  /*8f30*/  ISETP.NE.AND P1, PT, R12, 0x5, PT ;  /* 0x000000050c00780c */ /* 0x000fc80003f25270 */
[----:B------:R-:W-:Y:S02]  /*8f40*/  SEL R5, RZ, 0x1, P1 ;  /* 0x00000001ff057807 */ /* 0x000fe40000800000 */
[----:B------:R-:W-:Y:S02]  /*8f50*/  SEL R12, R12, RZ, P1 ;  /* 0x000000ff0c0c7207 */ /* 0x000fe40000800000 */
[----:B------:R-:W-:-:S03]  /*8f60*/  LOP3.LUT R5, R0, R5, RZ, 0x3c, !PT ;  /* 0x0000000500057212 */ /* 0x000fc600078e3cff */
[----:B------:R-:W-:Y:S01]  /*8f70*/  IMAD R9, R12, 0x8, R3 ;  /* 0x000000080c097824 */ /* 0x000fe200078e0203 */
[----:B------:R-:W-:Y:S01]  /*8f80*/  SHF.L.U32 R4, R5, 0x1f, RZ ;  /* 0x0000001f05047819 */ /* 0x000fe200000006ff */
[----:B0-----:R-:W-:Y:S06]  /*8f90*/  @!P0 BRA `(.L_x_177) ;  /* 0x0000000400048947 */ /* 0x001fec0003800000 */
.L_x_189:
[----:B------:R-:W1:Y:S01]  /*8fa0*/  SYNCS.PHASECHK.TRANS64.TRYWAIT P0, [R9+URZ], R4 ;  /* 0x00000004090075a7 */ /* 0x000e62000800017f */
[----:B------:R-:W-:-:S05]  /*8fb0*/  VIADD R0, R12, 0x1 ;  /* 0x000000010c007836 */ /* 0x000fca0000000000 */
[----:B------:R-:W-:-:S04]  /*8fc0*/  ISETP.NE.AND P1, PT, R0, 0x5, PT ;  /* 0x000000050000780c */ /* 0x000fc80003f25270 */
[----:B0-----:R-:W-:Y:S02]  /*8fd0*/  SEL R2, RZ, 0x1, P1 ;  /* 0x00000001ff027807 */ /* 0x001fe40000800000 */
[----:B------:R-:W-:Y:S02]  /*8fe0*/  SEL R0, R0, RZ, P1 ;  /* 0x000000ff00007207 */ /* 0x000fe40000800000 */
[----:B------:R-:W-:-:S03]  /*8ff0*/  LOP3.LUT R7, R5, R2, RZ, 0x3c, !PT ;  /* 0x0000000205077212 */ /* 0x000fc600078e3cff */
[----:B------:R-:W-:Y:S01]  /*9000*/  IMAD R6, R0, 0x8, R3 ;  /* 0x0000000800067824 */ /* 0x000fe200078e0203 */
[----:B------:R-:W-:Y:S01]  /*9010*/  SHF.L.U32 R5, R7, 0x1f, RZ ;  /* 0x0000001f07057819 */ /* 0x000fe200000006ff */
[----:B-1----:R-:W-:Y:S06]  /*9020*/  @!P0 BRA `(.L_x_178) ;  /* 0x0000000000f48947 */ /* 0x002fec0003800000 */
.L_x_190:
[----:B------:R-:W1:Y:S01]  /*9030*/  SYNCS.PHASECHK.TRANS64.TRYWAIT P0, [R6+URZ], R5 ;  /* 0x00000005060075a7 */ /* 0x000e62000800017f */
[----:B------:R-:W-:-:S05]  /*9040*/  VIADD R0, R0, 0x1 ;  /* 0x0000000100007836 */ /* 0x000fca0000000000 */
[----:B------:R-:W-:-:S04]  /*9050*/  ISETP.NE.AND P1, PT, R0, 0x5, PT ;  /* 0x000000050000780c */ /* 0x000fc80003f25270 */
[----:B------:R-:W-:Y:S02]  /*9060*/  SEL R2, RZ, 0x1, P1 ;  /* 0x00000001ff027807 */ /* 0x000fe40000800000 */
[----:B------:R-:W-:Y:S02]  /*9070*/  SEL R0, R0, RZ, P1 ;  /* 0x000000ff00007207 */ /* 0x000fe40000800000 */
[----:B------:R-:W-:-:S03]  /*9080*/  LOP3.LUT R7, R7, R2, RZ, 0x3c, !PT ;  /* 0x0000000207077212 */ /* 0x000fc600078e3cff */
[----:B0-----:R-:W-:Y:S01]  /*9090*/  IMAD R9, R0, 0x8, R3 ;  /* 0x0000000800097824 */ /* 0x001fe200078e0203 */
[----:B------:R-:W-:Y:S01]  /*90a0*/  SHF.L.U32 R4, R7, 0x1f, RZ ;  /* 0x0000001f07047819 */ /* 0x000fe200000006ff */
[----:B-1----:R-:W-:Y:S06]  /*90b0*/  @!P0 BRA `(.L_x_179) ;  /* 0x0000000000e48947 */ /* 0x002fec0003800000 */
.L_x_191:
[----:B------:R-:W1:Y:S01]  /*90c0*/  SYNCS.PHASECHK.TRANS64.TRYWAIT P0, [R9+URZ], R4 ;  /* 0x00000004090075a7 */ /* 0x000e62000800017f */
[----:B------:R-:W-:-:S05]  /*90d0*/  VIADD R0, R0, 0x1 ;  /* 0x0000000100007836 */ /* 0x000fca0000000000 */
[----:B------:R-:W-:-:S04]  /*90e0*/  ISETP.NE.AND P1, PT, R0, 0x5, PT ;  /* 0x000000050000780c */ /* 0x000fc80003f25270 */
[----:B------:R-:W-:Y:S02]  /*90f0*/  SEL R2, RZ, 0x1, P1 ;  /* 0x00000001ff027807 */ /* 0x000fe40000800000 */
[----:B------:R-:W-:Y:S02]  /*9100*/  SEL R0, R0, RZ, P1 ;  /* 0x000000ff00007207 */ /* 0x000fe40000800000 */
[----:B------:R-:W-:Y:S01]  /*9110*/  LOP3.LUT R2, R7, R2, RZ, 0x3c, !PT ;  /* 0x0000000207027212 */ /* 0x000fe200078e3cff */
[----:B-1----:R-:W-:Y:S06]  /*9120*/  @!P0 BRA `(.L_x_180) ;  /* 0x0000000000dc8947 */ /* 0x002fec0003800000 */
.L_x_192:
[----:B------:R-:W-:Y:S01]  /*9130*/  IMAD R3, R0, 0x8, R3 ;  /* 0x0000000800037824 */ /* 0x000fe200078e0203 */
[----:B------:R-:W-:-:S07]  /*9140*/  SHF.L.U32 R0, R2, 0x1f, RZ ;  /* 0x0000001f02007819 */ /* 0x000fce00000006ff */
.L_x_181:
[----:B--2---:R2:W3:Y:S02]  /*9150*/  SYNCS.PHASECHK.TRANS64.TRYWAIT P0, [R3+URZ], R0 ;  /* 0x00000000030075a7 */ /* 0x0044e4000800017f */
[----:B---3--:R-:W-:Y:S05]  /*9160*/  @!P0 NANOSLEEP.SYNCS 0x989680 ;  /* 0x009896800000895d */ /* 0x008fea0003900000 */
[----:B------:R-:W3:Y:S02]  /*9170*/  @!P0 SYNCS.PHASECHK.TRANS64 P0, [R3+URZ], R0 ;  /* 0x00000000030085a7 */ /* 0x000ee4000800007f */
[----:B---3--:R-:W-:Y:S05]  /*9180*/  @!P0 BRA `(.L_x_181) ;  /* 0xfffffffc00f08947 */ /* 0x008fea000383ffff */
.L_x_175:
[----:B------:R-:W-:Y:S05]  /*9190*/  BSYNC B0 ;  /* 0x0000000000007941 */ /* 0x000fea0003800000 */
.L_x_174:
[----:B------:R-:W-:Y:S05]  /*91a0*/  EXIT ;  /* 0x000000000000794d */ /* 0x000fea0003800000 */
.L_x_17:
[----:B-1----:R1:W2:Y:S02]  /*91b0*/  SYNCS.PHASECHK.TRANS64.TRYWAIT P1, [R3+URZ], R0 ;  /* 0x00000000030075a7 */ /* 0x0022a4000802017f */
[----:B--2---:R-:W-:Y:S05]  /*91c0*/  @!P1 NANOSLEEP.SYNCS 0x989680 ;  /* 0x009896800000995d */ /* 0x004fea0003900000 */
[----:B------:R-:W2:Y:S02]  /*91d0*/  @!P1 SYNCS.PHASECHK.TRANS64 P1, [R3+URZ], R0 ;  /* 0x00000000030095a7 */ /* 0x000ea4000802007f */
[----:B--2---:R-:W-:Y:S05]  /*91e0*/  @!P1 BRA `(.L_x_17) ;  /* 0xfffffffc00f09947 */ /* 0x004fea000383ffff */
[----:B------:R-:W-:Y:S05]  /*91f0*/  BRA `(.L_x_16) ;  /* 0xffffff8000c47947 */ /* 0x000fea000383ffff */
.L_x_22:
[----:B-1----:R-:W-:-:S04]  /*9200*/  IMAD.U32 R4, RZ, RZ, UR4 ;  /* 0x00000004ff047e24 */ /* 0x002fc8000f8e00ff */
[----:B------:R1:W2:Y:S03]  /*9210*/  SYNCS.PHASECHK.TRANS64.TRYWAIT P1, [R4+URZ], R3 ;  /* 0x00000003040075a7 */ /* 0x0002a6000802017f */
[----:B--2---:R-:W-:Y:S05]  /*9220*/  @!P1 NANOSLEEP.SYNCS 0x989680 ;  /* 0x009896800000995d */ /* 0x004fea0003900000 */
[----:B------:R-:W2:Y:S02]  /*9230*/  @!P1 SYNCS.PHASECHK.TRANS64 P1, [R4+URZ], R3 ;  /* 0x00000003040095a7 */ /* 0x000ea4000802007f */
[----:B--2---:R-:W-:Y:S05]  /*9240*/  @!P1 BRA `(.L_x_22) ;  /* 0xfffffffc00ec9947 */ /* 0x004fea000383ffff */
[----:B------:R-:W-:Y:S05]  /*9250*/  BRA `(.L_x_21) ;  /* 0xffffff8800c87947 */ /* 0x000fea000383ffff */
.L_x_161:
[----:B------:R-:W-:Y:S01]  /*9260*/  BSSY B1, `(.L_x_182) ;  /* 0x0000006000017945 */ /* 0x000fe20003800000 */
[----:B------:R-:W-:-:S07]  /*9270*/  IMAD.MOV.U32 R15, RZ, RZ, -0x1 ;  /* 0xffffffffff0f7424 */ /* 0x000fce00078e00ff */
[----:B------:R-:W-:Y:S05]  /*9280*/  WARPSYNC.COLLECTIVE R15, `(.L_x_183) ;  /* 0x000000000f0c7348 */ /* 0x000fea0003c00000 */
[----:B------:R-:W-:Y:S02]  /*9290*/  ELECT P6, UR62, PT ;  /* 0x00000000003e782f */ /* 0x000fe400038c0000 */
[----:B------:R-:W-:Y:S01]  /*92a0*/  MOV R14, UR62 ;  /* 0x0000003e000e7c02 */ /* 0x000fe20008000f00 */
[----:B------:R-:W-:Y:S10]  /*92b0*/  ENDCOLLECTIVE ;  /* 0x000000000000791b */ /* 0x000ff40003800000 */
.L_x_183:
[----:B------:R-:W-:Y:S05]  /*92c0*/  BSYNC B1 ;  /* 0x0000000000017941 */ /* 0x000fea0003800000 */
.L_x_182:
[----:B------:R-:W-:Y:S05]  /*92d0*/  BRA `(.L_x_184) ;  /* 0xffffffec00f47947 */ /* 0x000fea000383ffff */
.L_x_164:
[----:B0-----:R0:W1:Y:S02]  /*92e0*/  SYNCS.PHASECHK.TRANS64.TRYWAIT P1, [R14+URZ+0x28], R7 ;  /* 0x000028070e0075a7 */ /* 0x001064000802017f */
[----:B-1----:R-:W-:Y:S05]  /*92f0*/  @!P1 NANOSLEEP.SYNCS 0x989680 ;  /* 0x009896800000995d */ /* 0x002fea0003900000 */
[----:B------:R-:W1:Y:S02]  /*9300*/  @!P1 SYNCS.PHASECHK.TRANS64 P1, [R14+URZ+0x28], R7 ;  /* 0x000028070e0095a7 */ /* 0x000e64000802007f */
[----:B-1----:R-:W-:Y:S05]  /*9310*/  @!P1 BRA `(.L_x_164) ;  /* 0xfffffffc00f09947 */ /* 0x002fea000383ffff */
[----:B------:R-:W-:Y:S05]  /*9320*/  BRA `(.L_x_185) ;  /* 0xfffffff000287947 */ /* 0x000fea000383ffff */
.L_x_173:
[----:B------:R-:W-:Y:S01]  /*9330*/  BSSY B0, `(.L_x_186) ;  /* 0x0000006000007945 */ /* 0x000fe20003800000 */
[----:B------:R-:W-:-:S07]  /*9340*/  IMAD.MOV.U32 R15, RZ, RZ, -0x1 ;  /* 0xffffffffff0f7424 */ /* 0x000fce00078e00ff */
[----:B------:R-:W-:Y:S05]  /*9350*/  WARPSYNC.COLLECTIVE R15, `(.L_x_187) ;  /* 0x000000000f0c7348 */ /* 0x000fea0003c00000 */
[----:B------:R-:W-:Y:S02]  /*9360*/  ELECT P6, UR62, PT ;  /* 0x00000000003e782f */ /* 0x000fe400038c0000 */
[----:B------:R-:W-:Y:S01]  /*9370*/  MOV R14, UR62 ;  /* 0x0000003e000e7c02 */ /* 0x000fe20008000f00 */
[----:B------:R-:W-:Y:S10]  /*9380*/  ENDCOLLECTIVE ;  /* 0x000000000000791b */ /* 0x000ff40003800000 */
.L_x_187:
[----:B------:R-:W-:Y:S05]  /*9390*/  BSYNC B0 ;  /* 0x0000000000007941 */ /* 0x000fea0003800000 */
.L_x_186:
[----:B------:R-:W-:Y:S05]  /*93a0*/  BRA `(.L_x_188) ;  /* 0xfffffff800a87947 */ /* 0x000fea000383ffff */
.L_x_177:
[----:B0-----:R0:W1:Y:S02]  /*93b0*/  SYNCS.PHASECHK.TRANS64.TRYWAIT P0, [R7+URZ], R2 ;  /* 0x00000002070075a7 */ /* 0x001064000800017f */
[----:B-1----:R-:W-:Y:S05]  /*93c0*/  @!P0 NANOSLEEP.SYNCS 0x989680 ;  /* 0x009896800000895d */ /* 0x002fea0003900000 */
[----:B------:R-:W1:Y:S02]  /*93d0*/  @!P0 SYNCS.PHASECHK.TRANS64 P0, [R7+URZ], R2 ;  /* 0x00000002070085a7 */ /* 0x000e64000800007f */
[----:B-1----:R-:W-:Y:S05]  /*93e0*/  @!P0 BRA `(.L_x_177) ;  /* 0xfffffffc00f08947 */ /* 0x002fea000383ffff */
[----:B------:R-:W-:Y:S05]  /*93f0*/  BRA `(.L_x_189) ;  /* 0xfffffff800e87947 */ /* 0x000fea000383ffff */
.L_x_178:
[----:B0-----:R0:W1:Y:S02]  /*9400*/  SYNCS.PHASECHK.TRANS64.TRYWAIT P0, [R9+URZ], R4 ;  /* 0x00000004090075a7 */ /* 0x001064000800017f */
[----:B-1----:R-:W-:Y:S05]  /*9410*/  @!P0 NANOSLEEP.SYNCS 0x989680 ;  /* 0x009896800000895d */ /* 0x002fea0003900000 */
[----:B------:R-:W1:Y:S02]  /*9420*/  @!P0 SYNCS.PHASECHK.TRANS64 P0, [R9+URZ], R4 ;  /* 0x00000004090085a7 */ /* 0x000e64000800007f */
[----:B-1----:R-:W-:Y:S05]  /*9430*/  @!P0 BRA `(.L_x_178) ;  /* 0xfffffffc00f08947 */ /* 0x002fea000383ffff */
[----:B------:R-:W-:Y:S05]  /*9440*/  BRA `(.L_x_190) ;  /* 0xfffffff800f87947 */ /* 0x000fea000383ffff */
.L_x_179:
[----:B0-----:R0:W1:Y:S02]  /*9450*/  SYNCS.PHASECHK.TRANS64.TRYWAIT P0, [R6+URZ], R5 ;  /* 0x00000005060075a7 */ /* 0x001064000800017f */
[----:B-1----:R-:W-:Y:S05]  /*9460*/  @!P0 NANOSLEEP.SYNCS 0x989680 ;  /* 0x009896800000895d */ /* 0x002fea0003900000 */
[----:B------:R-:W1:Y:S02]  /*9470*/  @!P0 SYNCS.PHASECHK.TRANS64 P0, [R6+URZ], R5 ;  /* 0x00000005060085a7 */ /* 0x000e64000800007f */
[----:B-1----:R-:W-:Y:S05]  /*9480*/  @!P0 BRA `(.L_x_179) ;  /* 0xfffffffc00f08947 */ /* 0x002fea000383ffff */
[----:B------:R-:W-:Y:S05]  /*9490*/  BRA `(.L_x_191) ;  /* 0xfffffffc00087947 */ /* 0x000fea000383ffff */
.L_x_180:
[----:B-1----:R1:W2:Y:S02]  /*94a0*/  SYNCS.PHASECHK.TRANS64.TRYWAIT P0, [R9+URZ], R4 ;  /* 0x00000004090075a7 */ /* 0x0022a4000800017f */
[----:B--2---:R-:W-:Y:S05]  /*94b0*/  @!P0 NANOSLEEP.SYNCS 0x989680 ;  /* 0x009896800000895d */ /* 0x004fea0003900000 */
[----:B------:R-:W2:Y:S02]  /*94c0*/  @!P0 SYNCS.PHASECHK.TRANS64 P0, [R9+URZ], R4 ;  /* 0x00000004090085a7 */ /* 0x000ea4000800007f */
[----:B--2---:R-:W-:Y:S05]  /*94d0*/  @!P0 BRA `(.L_x_180) ;  /* 0xfffffffc00f08947 */ /* 0x004fea000383ffff */
[----:B------:R-:W-:Y:S05]  /*94e0*/  BRA `(.L_x_192) ;  /* 0xfffffffc00107947 */ /* 0x000fea000383ffff */
.L_x_193:
[----:B------:R-:W-:-:S00]  /*94f0*/  BRA `(.L_x_193) ;  /* 0xfffffffc00fc7947 */ /* 0x000fc0000383ffff */
[----:B------:R-:W-:-:S00]  /*9500*/  NOP ;  /* 0x0000000000007918 */ /* 0x000fc00000000000 */
[----:B------:R-:W-:-:S00]  /*9510*/  NOP ;  /* 0x0000000000007918 */ /* 0x000fc00000000000 */
[----:B------:R-:W-:-:S00]  /*9520*/  NOP ;  /* 0x0000000000007918 */ /* 0x000fc00000000000 */
[----:B------:R-:W-:-:S00]  /*9530*/  NOP ;  /* 0x0000000000007918 */ /* 0x000fc00000000000 */
[----:B------:R-:W-:-:S00]  /*9540*/  NOP ;  /* 0x0000000000007918 */ /* 0x000fc00000000000 */
[----:B------:R-:W-:-:S00]  /*9550*/  NOP ;  /* 0x0000000000007918 */ /* 0x000fc00000000000 */
[----:B------:R-:W-:-:S00]  /*9560*/  NOP ;  /* 0x0000000000007918 */ /* 0x000fc00000000000 */
[----:B------:R-:W-:-:S00]  /*9570*/  NOP ;  /* 0x0000000000007918 */ /* 0x000fc00000000000 */
.L_x_194:


//--------------------- .nv.global.init           --------------------------
	.section	.nv.global.init,"aw",@progbits
.nv.global.init:
	.type		$str$22,@object
	.size		$str$22,($str$23 - $str$22)
$str$22:
        /*0000*/ 	.byte	0x6b, 0x5f, 0x74, 0x69, 0x6c, 0x65, 0x5f, 0x63, 0x6f, 0x75, 0x6e, 0x74, 0x20, 0x3e, 0x3d, 0x20
        /*0010*/ 	.byte	0x31, 0x00
	.type		$str$23,@object
	.size		$str$23,(__unnamed_1 - $str$23)
$str$23:
        /*0012*/ 	.byte	0x2f, 0x74, 0x6d, 0x70, 0x2f, 0x63, 0x75, 0x74, 0x6c, 0x61, 0x73, 0x73, 0x5f, 0x73, 0x77, 0x65
        /*0022*/ 	.byte	0x65, 0x70, 0x5f, 0x73, 0x72, 0x63, 0x2f, 0x69, 0x6e, 0x63, 0x6c, 0x75, 0x64, 0x65, 0x2f, 0x63
        /*0032*/ 	.byte	0x75, 0x74, 0x6c, 0x61, 0x73, 0x73, 0x2f, 0x67, 0x65, 0x6d, 0x6d, 0x2f, 0x63, 0x6f, 0x6c, 0x6c
        /*0042*/ 	.byte	0x65, 0x63, 0x74, 0x69, 0x76, 0x65, 0x2f, 0x73, 0x6d, 0x39, 0x30, 0x5f, 0x6d, 0x6d, 0x61, 0x5f
        /*0052*/ 	.byte	0x74, 0x6d, 0x61, 0x5f, 0x67, 0x6d, 0x6d, 0x61, 0x5f, 0x73, 0x73, 0x5f, 0x77, 0x61, 0x72, 0x70
        /*0062*/ 	.byte	0x73, 0x70, 0x65, 0x63, 0x69, 0x61, 0x6c, 0x69, 0x7a, 0x65, 0x64, 0x2e, 0x68, 0x70, 0x70, 0x00
	.type		__unnamed_1,@object
	.size		__unnamed_1,(.L_0 - __unnamed_1)
__unnamed_1:
        /*0072*/ 	.byte	0x76, 0x6f, 0x69, 0x64, 0x20, 0x63, 0x75, 0x74, 0x6c, 0x61, 0x73, 0x73, 0x3a, 0x3a, 0x67, 0x65
        /* <DEDUP_REMOVED lines=180> */
        /*0bc2*/ 	.byte	0x74, 0x79, 0x5d, 0x00
.L_0:


//--------------------- .nv.shared._ZN7cutlass13device_kernelINS_4gemm6kernel13GemmUniversalIN4cute5tupleIJiiiiEEENS1_10collective13CollectiveMmaINS1_34MainloopSm90TmaGmmaWarpSpecializedILi5ENS5_IJNS4_1CILi1EEESB_SB_EEENS1_35KernelTmaWarpSpecializedCooperativeEEENS5_IJNSA_ILi256EEENSA_ILi64EEENSA_ILi128EEEEEENS_10bfloat16_tENS5_IJlSB_lEEESJ_SK_NS4_8TiledMMAINS4_8MMA_AtomIJNS4_4SM904GMMA27MMA_64x64x16_F32BF16BF16_SSILNSO_5MajorE0ELSQ_0ELNSO_7ScaleInE1ELSR_1EEEEEENS4_6LayoutINS5_IJNSA_ILi2EEESB_SB_EEENS5_IJSB_NSA_ILi0EEESX_EEEEENS5_IJNS4_10UnderscoreES10_S10_EEEEENS4_13SM90_TMA_LOADENS4_14ComposedLayoutINS4_7SwizzleILi3ELi4ELi3EEENS4_18smem_ptr_flag_bitsILi16EEENSU_INS5_IJNSA_ILi8EEESG_EEENS5_IJSG_SB_EEEEEEEvNS4_8identityES13_S1D_vS1E_EENS_8epilogue10collective6detail29Sm90TmaWarpSpecializedAdapterINS1H_15DefaultEpilogueISJ_SK_SK_NS1G_6thread17LinearCombinationISJ_Li1EffLNS1L_9ScaleType4KindE0ELNS_15FloatRoundStyleE2ESJ_EENS1_15EpilogueDefaultEEEEEvvEEEEvNT_6ParamsE --------------------------
	.section	.nv.shared._ZN7cutlass13device_kernelINS_4gemm6kernel13GemmUniversalIN4cute5tupleIJiiiiEEENS1_10collective13CollectiveMmaINS1_34MainloopSm90TmaGmmaWarpSpecializedILi5ENS5_IJNS4_1CILi1EEESB_SB_EEENS1_35KernelTmaWarpSpecializedCooperativeEEENS5_IJNSA_ILi256EEENSA_ILi64EEENSA_ILi128EEEEEENS_10bfloat16_tENS5_IJlSB_lEEESJ_SK_NS4_8TiledMMAINS4_8MMA_AtomIJNS4_4SM904GMMA27MMA_64x64x16_F32BF16BF16_SSILNSO_5MajorE0ELSQ_0ELNSO_7ScaleInE1ELSR_1EEEEEENS4_6LayoutINS5_IJNSA_ILi2EEESB_SB_EEENS5_IJSB_NSA_ILi0EEESX_EEEEENS5_IJNS4_10UnderscoreES10_S10_EEEEENS4_13SM90_TMA_LOADENS4_14ComposedLayoutINS4_7SwizzleILi3ELi4ELi3EEENS4_18smem_ptr_flag_bitsILi16EEENSU_INS5_IJNSA_ILi8EEESG_EEENS5_IJSG_SB_EEEEEEEvNS4_8identityES13_S1D_vS1E_EENS_8epilogue10collective6detail29Sm90TmaWarpSpecializedAdapterINS1H_15DefaultEpilogueISJ_SK_SK_NS1G_6thread17LinearCombinationISJ_Li1EffLNS1L_9ScaleType4KindE0ELNS_15FloatRoundStyleE2ESJ_EENS1_15EpilogueDefaultEEEEEvvEEEEvNT_6ParamsE,"aw",@nobits
	.sectionflags	@""
	.align	16
	.zero		1024


//--------------------- .nv.shared.reserved.0     --------------------------
	.section	.nv.shared.reserved.0,"aw",@nobits
	.weak		__nv_reservedSMEM_offset_0_alias
	.size		__nv_reservedSMEM_offset_0_alias, 0, 0
	.other		__nv_reservedSMEM_offset_0_alias,@"STO_CUDA_RESERVED_SHARED STV_DEFAULT"
__nv_reservedSMEM_offset_0_alias:
	.zero		0


//--------------------- .nv.global                --------------------------
	.section	.nv.global,"aw",@nobits
.nv.global:
	.type		_ZN40_INTERNAL_90c0a3ff_4_k_cu_9e5fae7a_300114cute1_E,@object
	.size		_ZN40_INTERNAL_90c0a3ff_4_k_cu_9e5fae7a_300114cute1_E,(_ZN40_INTERNAL_90c0a3ff_4_k_cu_9e5fae7a_300114cuda3std3__45__cpo6cbeginE - _ZN40_INTERNAL_90c0a3ff_4_k_cu_9e5fae7a_300114cute1_E)
_ZN40_INTERNAL_90c0a3ff_4_k_cu_9e5fae7a_300114cute1_E:
	.zero		1
	.type		_ZN40_INTERNAL_90c0a3ff_4_k_cu_9e5fae7a_300114cuda3std3__45__cpo6cbeginE,@object
	.size		_ZN40_INTERNAL_90c0a3ff_4_k_cu_9e5fae7a_300114cuda3std3__45__cpo6cbeginE,(_ZN40_INTERNAL_90c0a3ff_4_k_cu_9e5fae7a_300114cuda3std3__48in_placeE - _ZN40_INTERNAL_90c0a3ff_4_k_cu_9e5fae7a_300114cuda3std3__45__cpo6cbeginE)
_ZN40_INTERNAL_90c0a3ff_4_k_cu_9e5fae7a_300114cuda3std3__45__cpo6cbeginE:
	.zero		1
	.type		_ZN40_INTERNAL_90c0a3ff_4_k_cu_9e5fae7a_300114cuda3std3__48in_placeE,@object
	.size		_ZN40_INTERNAL_90c0a3ff_4_k_cu_9e5fae7a_300114cuda3std3__48in_placeE,(_ZN40_INTERNAL_90c0a3ff_4_k_cu_9e5fae7a_300114cuda3std6ranges3__45__cpo9iter_moveE - _ZN40_INTERNAL_90c0a3ff_4_k_cu_9e5fae7a_300114cuda3std3__48in_placeE)
_ZN40_INTERNAL_90c0a3ff_4_k_cu_9e5fae7a_300114cuda3std3__48in_placeE:
	.zero		1
	.type		_ZN40_INTERNAL_90c0a3ff_4_k_cu_9e5fae7a_300114cuda3std6ranges3__45__cpo9iter_moveE,@object
	.size		_ZN40_INTERNAL_90c0a3ff_4_k_cu_9e5fae7a_300114cuda3std6ranges3__45__cpo9iter_moveE,(_ZN40_INTERNAL_90c0a3ff_4_k_cu_9e5fae7a_300114cuda3std3__45__cpo5beginE - _ZN40_INTERNAL_90c0a3ff_4_k_cu_9e5fae7a_300114cuda3std6ranges3__45__cpo9iter_moveE)
_ZN40_INTERNAL_90c0a3ff_4_k_cu_9e5fae7a_300114cuda3std6ranges3__45__cpo9iter_moveE:
	.zero		1
	.type		_ZN40_INTERNAL_90c0a3ff_4_k_cu_9e5fae7a_300114cuda3std3__45__cpo5beginE,@object
	.size		_ZN40_INTERNAL_90c0a3ff_4_k_cu_9e5fae7a_300114cuda3std3__45__cpo5beginE,(_ZN40_INTERNAL_90c0a3ff_4_k_cu_9e5fae7a_300114cuda3std3__442_GLOBAL__N__90c0a3ff_4_k_cu_9e5fae7a_300116ignoreE - _ZN40_INTERNAL_90c0a3ff_4_k_cu_9e5fae7a_300114cuda3std3__45__cpo5beginE)
_ZN40_INTERNAL_90c0a3ff_4_k_cu_9e5fae7a_300114cuda3std3__45__cpo5beginE:
	.zero		1
	.type		_ZN40_INTERNAL_90c0a3ff_4_k_cu_9e5fae7a_300114cuda3std3__442_GLOBAL__N__90c0a3ff_4_k_cu_9e5fae7a_300116ignoreE,@object
	.size		_ZN40_INTERNAL_90c0a3ff_4_k_cu_9e5fae7a_300114cuda3std3__442_GLOBAL__N__90c0a3ff_4_k_cu_9e5fae7a_300116ignoreE,(_ZN40_INTERNAL_90c0a3ff_4_k_cu_9e5fae7a_300114cute7productE - _ZN40_INTERNAL_90c0a3ff_4_k_cu_9e5fae7a_300114cuda3std3__442_GLOBAL__N__90c0a3ff_4_k_cu_9e5fae7a_300116ignoreE)
_ZN40_INTERNAL_90c0a3ff_4_k_cu_9e5fae7a_300114cuda3std3__442_GLOBAL__N__90c0a3ff_4_k_cu_9e5fae7a_300116ignoreE:
	.zero		1
	.type		_ZN40_INTERNAL_90c0a3ff_4_k_cu_9e5fae7a_300114cute7productE,@object
	.size		_ZN40_INTERNAL_90c0a3ff_4_k_cu_9e5fae7a_300114cute7productE,(_ZN40_INTERNAL_90c0a3ff_4_k_cu_9e5fae7a_300114cuda3std3__45__cpo3endE - _ZN40_INTERNAL_90c0a3ff_4_k_cu_9e5fae7a_300114cute7productE)
_ZN40_INTERNAL_90c0a3ff_4_k_cu_9e5fae7a_300114cute7productE:
	.zero		1
	.type		_ZN40_INTERNAL_90c0a3ff_4_k_cu_9e5fae7a_300114cuda3std3__45__cpo3endE,@object
	.size		_ZN40_INTERNAL_90c0a3ff_4_k_cu_9e5fae7a_300114cuda3std3__45__cpo3endE,(_ZN40_INTERNAL_90c0a3ff_4_k_cu_9e5fae7a_300114cuda3std3__419piecewise_constructE - _ZN40_INTERNAL_90c0a3ff_4_k_cu_9e5fae7a_300114cuda3std3__45__cpo3endE)
_ZN40_INTERNAL_90c0a3ff_4_k_cu_9e5fae7a_300114cuda3std3__45__cpo3endE:
	.zero		1
	.type		_ZN40_INTERNAL_90c0a3ff_4_k_cu_9e5fae7a_300114cuda3std3__419piecewise_constructE,@object
	.size		_ZN40_INTERNAL_90c0a3ff_4_k_cu_9e5fae7a_300114cuda3std3__419piecewise_constructE,(_ZN40_INTERNAL_90c0a3ff_4_k_cu_9e5fae7a_300114cuda3std3__45__cpo4cendE - _ZN40_INTERNAL_90c0a3ff_4_k_cu_9e5fae7a_300114cuda3std3__419piecewise_constructE)
_ZN40_INTERNAL_90c0a3ff_4_k_cu_9e5fae7a_300114cuda3std3__419piecewise_constructE:
	.zero		1
	.type		_ZN40_INTERNAL_90c0a3ff_4_k_cu_9e5fae7a_300114cuda3std3__45__cpo4cendE,@object
	.size		_ZN40_INTERNAL_90c0a3ff_4_k_cu_9e5fae7a_300114cuda3std3__45__cpo4cendE,(_ZN40_INTERNAL_90c0a3ff_4_k_cu_9e5fae7a_300114cuda3std6ranges3__45__cpo4swapE - _ZN40_INTERNAL_90c0a3ff_4_k_cu_9e5fae7a_300114cuda3std3__45__cpo4cendE)
_ZN40_INTERNAL_90c0a3ff_4_k_cu_9e5fae7a_300114cuda3std3__45__cpo4cendE:
	.zero		1
	.type		_ZN40_INTERNAL_90c0a3ff_4_k_cu_9e5fae7a_300114cuda3std6ranges3__45__cpo4swapE,@object
	.size		_ZN40_INTERNAL_90c0a3ff_4_k_cu_9e5fae7a_300114cuda3std6ranges3__45__cpo4swapE,(.L_8 - _ZN40_INTERNAL_90c0a3ff_4_k_cu_9e5fae7a_300114cuda3std6ranges3__45__cpo4swapE)
_ZN40_INTERNAL_90c0a3ff_4_k_cu_9e5fae7a_300114cuda3std6ranges3__45__cpo4swapE:
	.zero		1
.L_8:


//--------------------- .nv.constant0._ZN7cutlass13device_kernelINS_4gemm6kernel13GemmUniversalIN4cute5tupleIJiiiiEEENS1_10collective13CollectiveMmaINS1_34MainloopSm90TmaGmmaWarpSpecializedILi5ENS5_IJNS4_1CILi1EEESB_SB_EEENS1_35KernelTmaWarpSpecializedCooperativeEEENS5_IJNSA_ILi256EEENSA_ILi64EEENSA_ILi128EEEEEENS_10bfloat16_tENS5_IJlSB_lEEESJ_SK_NS4_8TiledMMAINS4_8MMA_AtomIJNS4_4SM904GMMA27MMA_64x64x16_F32BF16BF16_SSILNSO_5MajorE0ELSQ_0ELNSO_7ScaleInE1ELSR_1EEEEEENS4_6LayoutINS5_IJNSA_ILi2EEESB_SB_EEENS5_IJSB_NSA_ILi0EEESX_EEEEENS5_IJNS4_10UnderscoreES10_S10_EEEEENS4_13SM90_TMA_LOADENS4_14ComposedLayoutINS4_7SwizzleILi3ELi4ELi3EEENS4_18smem_ptr_flag_bitsILi16EEENSU_INS5_IJNSA_ILi8EEESG_EEENS5_IJSG_SB_EEEEEEEvNS4_8identityES13_S1D_vS1E_EENS_8epilogue10collective6detail29Sm90TmaWarpSpecializedAdapterINS1H_15DefaultEpilogueISJ_SK_SK_NS1G_6thread17LinearCombinationISJ_Li1EffLNS1L_9ScaleType4KindE0ELNS_15FloatRoundStyleE2ESJ_EENS1_15EpilogueDefaultEEEEEvvEEEEvNT_6ParamsE --------------------------
	.section	.nv.constant0._ZN7cutlass13device_kernelINS_4gemm6kernel13GemmUniversalIN4cute5tupleIJiiiiEEENS1_10collective13CollectiveMmaINS1_34MainloopSm90TmaGmmaWarpSpecializedILi5ENS5_IJNS4_1CILi1EEESB_SB_EEENS1_35KernelTmaWarpSpecializedCooperativeEEENS5_IJNSA_ILi256EEENSA_ILi64EEENSA_ILi128EEEEEENS_10bfloat16_tENS5_IJlSB_lEEESJ_SK_NS4_8TiledMMAINS4_8MMA_AtomIJNS4_4SM904GMMA27MMA_64x64x16_F32BF16BF16_SSILNSO_5MajorE0ELSQ_0ELNSO_7ScaleInE1ELSR_1EEEEEENS4_6LayoutINS5_IJNSA_ILi2EEESB_SB_EEENS5_IJSB_NSA_ILi0EEESX_EEEEENS5_IJNS4_10UnderscoreES10_S10_EEEEENS4_13SM90_TMA_LOADENS4_14ComposedLayoutINS4_7SwizzleILi3ELi4ELi3EEENS4_18smem_ptr_flag_bitsILi16EEENSU_INS5_IJNSA_ILi8EEESG_EEENS5_IJSG_SB_EEEEEEEvNS4_8identityES13_S1D_vS1E_EENS_8epilogue10collective6detail29Sm90TmaWarpSpecializedAdapterINS1H_15DefaultEpilogueISJ_SK_SK_NS1G_6thread17LinearCombinationISJ_Li1EffLNS1L_9ScaleType4KindE0ELNS_15FloatRoundStyleE2ESJ_EENS1_15EpilogueDefaultEEEEEvvEEEEvNT_6ParamsE,"a",@progbits
	.sectionflags	@""
	.align	4
.nv.constant0._ZN7cutlass13device_kernelINS_4gemm6kernel13GemmUniversalIN4cute5tupleIJiiiiEEENS1_10collective13CollectiveMmaINS1_34MainloopSm90TmaGmmaWarpSpecializedILi5ENS5_IJNS4_1CILi1EEESB_SB_EEENS1_35KernelTmaWarpSpecializedCooperativeEEENS5_IJNSA_ILi256EEENSA_ILi64EEENSA_ILi128EEEEEENS_10bfloat16_tENS5_IJlSB_lEEESJ_SK_NS4_8TiledMMAINS4_8MMA_AtomIJNS4_4SM904GMMA27MMA_64x64x16_F32BF16BF16_SSILNSO_5MajorE0ELSQ_0ELNSO_7ScaleInE1ELSR_1EEEEEENS4_6LayoutINS5_IJNSA_ILi2EEESB_SB_EEENS5_IJSB_NSA_ILi0EEESX_EEEEENS5_IJNS4_10UnderscoreES10_S10_EEEEENS4_13SM90_TMA_LOADENS4_14ComposedLayoutINS4_7SwizzleILi3ELi4ELi3EEENS4_18smem_ptr_flag_bitsILi16EEENSU_INS5_IJNSA_ILi8EEESG_EEENS5_IJSG_SB_EEEEEEEvNS4_8identityES13_S1D_vS1E_EENS_8epilogue10collective6detail29Sm90TmaWarpSpecializedAdapterINS1H_15DefaultEpilogueISJ_SK_SK_NS1G_6thread17LinearCombinationISJ_Li1EffLNS1L_9ScaleType4KindE0ELNS_15FloatRoundStyleE2ESJ_EENS1_15EpilogueDefaultEEEEEvvEEEEvNT_6ParamsE:
	.zero		1664


//--------------------- SYMBOLS --------------------------

	.type		.nv.reservedSmem.offset0,@object
	.size		.nv.reservedSmem.offset0,0x4
	.type		__assertfail,@function
